//
// Generated by NVIDIA NVVM Compiler
//
// Compiler Build ID: CL-36424714
// Cuda compilation tools, release 13.0, V13.0.88
// Based on NVVM 20.0.0
//

.version 9.0
.target sm_100
.address_size 64

	// .globl	_Z10lab_to_rgbPdi
.func  (.param .b64 func_retval0) __internal_accurate_pow
(
	.param .b64 __internal_accurate_pow_param_0,
	.param .b64 __internal_accurate_pow_param_1
)
;

.visible .entry _Z10lab_to_rgbPdi(
	.param .u64 .ptr .align 1 _Z10lab_to_rgbPdi_param_0,
	.param .u32 _Z10lab_to_rgbPdi_param_1
)
{
	.reg .pred 	%p<85>;
	.reg .b32 	%r<90>;
	.reg .b64 	%rd<5>;
	.reg .b64 	%fd<127>;

	ld.param.u64 	%rd2, [_Z10lab_to_rgbPdi_param_0];
	ld.param.u32 	%r10, [_Z10lab_to_rgbPdi_param_1];
	mov.u32 	%r11, %tid.x;
	mov.u32 	%r12, %ctaid.x;
	mov.u32 	%r13, %ntid.x;
	mad.lo.s32 	%r1, %r12, %r13, %r11;
	setp.ge.s32 	%p1, %r1, %r10;
	@%p1 bra 	$L__BB0_42;
	cvta.to.global.u64 	%rd3, %rd2;
	mul.lo.s32 	%r14, %r1, 3;
	mul.wide.s32 	%rd4, %r14, 8;
	add.s64 	%rd1, %rd3, %rd4;
	ld.global.f64 	%fd1, [%rd1];
	ld.global.f64 	%fd57, [%rd1+8];
	ld.global.f64 	%fd58, [%rd1+16];
	setp.nan.f64 	%p2, %fd1, %fd1;
	setp.nan.f64 	%p3, %fd57, %fd57;
	or.pred  	%p4, %p2, %p3;
	setp.nan.f64 	%p5, %fd58, %fd58;
	or.pred  	%p6, %p4, %p5;
	@%p6 bra 	$L__BB0_42;
	add.f64 	%fd59, %fd1, 0d4030000000000000;
	div.rn.f64 	%fd4, %fd59, 0d405D000000000000;
	div.rn.f64 	%fd60, %fd57, 0d407F400000000000;
	add.f64 	%fd5, %fd60, %fd4;
	div.rn.f64 	%fd61, %fd58, 0dC069000000000000;
	add.f64 	%fd6, %fd4, %fd61;
	{
	.reg .b32 %temp; 
	mov.b64 	{%temp, %r2}, %fd5;
	}
	mov.f64 	%fd62, 0d4008000000000000;
	{
	.reg .b32 %temp; 
	mov.b64 	{%temp, %r15}, %fd62;
	}
	and.b32  	%r4, %r15, 2146435072;
	setp.eq.s32 	%p7, %r4, 1073741824;
	abs.f64 	%fd7, %fd5;
	{ // callseq 0, 0
	.param .b64 param0;
	st.param.f64 	[param0], %fd7;
	.param .b64 param1;
	st.param.f64 	[param1], 0d4008000000000000;
	.param .b64 retval0;
	call.uni (retval0), 
	__internal_accurate_pow, 
	(
	param0, 
	param1
	);
	ld.param.f64 	%fd63, [retval0];
	} // callseq 0
	setp.lt.s32 	%p8, %r2, 0;
	neg.f64 	%fd65, %fd63;
	selp.f64 	%fd66, %fd65, %fd63, %p7;
	selp.f64 	%fd113, %fd66, %fd63, %p8;
	setp.neu.f64 	%p9, %fd5, 0d0000000000000000;
	@%p9 bra 	$L__BB0_4;
	setp.eq.s32 	%p10, %r4, 1073741824;
	selp.b32 	%r16, %r2, 0, %p10;
	setp.lt.s32 	%p11, %r15, 0;
	or.b32  	%r17, %r16, 2146435072;
	selp.b32 	%r18, %r17, %r16, %p11;
	mov.b32 	%r19, 0;
	mov.b64 	%fd113, {%r19, %r18};
$L__BB0_4:
	add.f64 	%fd67, %fd5, 0d4008000000000000;
	{
	.reg .b32 %temp; 
	mov.b64 	{%temp, %r20}, %fd67;
	}
	and.b32  	%r21, %r20, 2146435072;
	setp.ne.s32 	%p12, %r21, 2146435072;
	@%p12 bra 	$L__BB0_9;
	setp.num.f64 	%p13, %fd5, %fd5;
	@%p13 bra 	$L__BB0_7;
	mov.f64 	%fd68, 0d4008000000000000;
	add.rn.f64 	%fd113, %fd5, %fd68;
	bra.uni 	$L__BB0_9;
$L__BB0_7:
	setp.neu.f64 	%p14, %fd7, 0d7FF0000000000000;
	@%p14 bra 	$L__BB0_9;
	setp.lt.s32 	%p15, %r2, 0;
	setp.eq.s32 	%p16, %r4, 1073741824;
	setp.lt.s32 	%p17, %r15, 0;
	selp.b32 	%r23, 0, 2146435072, %p17;
	and.b32  	%r24, %r15, 2147483647;
	setp.ne.s32 	%p18, %r24, 1071644672;
	or.b32  	%r25, %r23, -2147483648;
	selp.b32 	%r26, %r25, %r23, %p18;
	selp.b32 	%r27, %r26, %r23, %p16;
	selp.b32 	%r28, %r27, %r23, %p15;
	mov.b32 	%r29, 0;
	mov.b64 	%fd113, {%r29, %r28};
$L__BB0_9:
	setp.eq.s32 	%p19, %r4, 1073741824;
	setp.eq.f64 	%p20, %fd5, 0d3FF0000000000000;
	selp.f64 	%fd119, 0d3FF0000000000000, %fd113, %p20;
	{
	.reg .b32 %temp; 
	mov.b64 	{%temp, %r5}, %fd4;
	}
	abs.f64 	%fd15, %fd4;
	{ // callseq 1, 0
	.param .b64 param0;
	st.param.f64 	[param0], %fd15;
	.param .b64 param1;
	st.param.f64 	[param1], 0d4008000000000000;
	.param .b64 retval0;
	call.uni (retval0), 
	__internal_accurate_pow, 
	(
	param0, 
	param1
	);
	ld.param.f64 	%fd69, [retval0];
	} // callseq 1
	setp.lt.s32 	%p21, %r5, 0;
	neg.f64 	%fd71, %fd69;
	selp.f64 	%fd72, %fd71, %fd69, %p19;
	selp.f64 	%fd115, %fd72, %fd69, %p21;
	setp.neu.f64 	%p22, %fd4, 0d0000000000000000;
	@%p22 bra 	$L__BB0_11;
	setp.eq.s32 	%p23, %r4, 1073741824;
	selp.b32 	%r31, %r5, 0, %p23;
	setp.lt.s32 	%p24, %r15, 0;
	or.b32  	%r32, %r31, 2146435072;
	selp.b32 	%r33, %r32, %r31, %p24;
	mov.b32 	%r34, 0;
	mov.b64 	%fd115, {%r34, %r33};
$L__BB0_11:
	add.f64 	%fd73, %fd4, 0d4008000000000000;
	{
	.reg .b32 %temp; 
	mov.b64 	{%temp, %r35}, %fd73;
	}
	and.b32  	%r36, %r35, 2146435072;
	setp.ne.s32 	%p25, %r36, 2146435072;
	setp.neu.f64 	%p26, %fd15, 0d7FF0000000000000;
	or.pred  	%p27, %p26, %p25;
	@%p27 bra 	$L__BB0_13;
	setp.lt.s32 	%p28, %r5, 0;
	setp.eq.s32 	%p29, %r4, 1073741824;
	setp.lt.s32 	%p30, %r15, 0;
	selp.b32 	%r38, 0, 2146435072, %p30;
	and.b32  	%r39, %r15, 2147483647;
	setp.ne.s32 	%p31, %r39, 1071644672;
	or.b32  	%r40, %r38, -2147483648;
	selp.b32 	%r41, %r40, %r38, %p31;
	selp.b32 	%r42, %r41, %r38, %p29;
	selp.b32 	%r43, %r42, %r38, %p28;
	mov.b32 	%r44, 0;
	mov.b64 	%fd115, {%r44, %r43};
$L__BB0_13:
	setp.eq.s32 	%p32, %r4, 1073741824;
	setp.eq.f64 	%p33, %fd4, 0d3FF0000000000000;
	selp.f64 	%fd118, 0d3FF0000000000000, %fd115, %p33;
	{
	.reg .b32 %temp; 
	mov.b64 	{%temp, %r6}, %fd6;
	}
	abs.f64 	%fd22, %fd6;
	{ // callseq 2, 0
	.param .b64 param0;
	st.param.f64 	[param0], %fd22;
	.param .b64 param1;
	st.param.f64 	[param1], 0d4008000000000000;
	.param .b64 retval0;
	call.uni (retval0), 
	__internal_accurate_pow, 
	(
	param0, 
	param1
	);
	ld.param.f64 	%fd74, [retval0];
	} // callseq 2
	setp.lt.s32 	%p34, %r6, 0;
	neg.f64 	%fd76, %fd74;
	selp.f64 	%fd77, %fd76, %fd74, %p32;
	selp.f64 	%fd117, %fd77, %fd74, %p34;
	setp.neu.f64 	%p35, %fd6, 0d0000000000000000;
	@%p35 bra 	$L__BB0_15;
	setp.eq.s32 	%p36, %r4, 1073741824;
	selp.b32 	%r46, %r6, 0, %p36;
	setp.lt.s32 	%p37, %r15, 0;
	or.b32  	%r47, %r46, 2146435072;
	selp.b32 	%r48, %r47, %r46, %p37;
	mov.b32 	%r49, 0;
	mov.b64 	%fd117, {%r49, %r48};
$L__BB0_15:
	add.f64 	%fd78, %fd6, 0d4008000000000000;
	{
	.reg .b32 %temp; 
	mov.b64 	{%temp, %r50}, %fd78;
	}
	and.b32  	%r51, %r50, 2146435072;
	setp.ne.s32 	%p38, %r51, 2146435072;
	@%p38 bra 	$L__BB0_20;
	setp.num.f64 	%p39, %fd6, %fd6;
	@%p39 bra 	$L__BB0_18;
	mov.f64 	%fd79, 0d4008000000000000;
	add.rn.f64 	%fd117, %fd6, %fd79;
	bra.uni 	$L__BB0_20;
$L__BB0_18:
	setp.neu.f64 	%p40, %fd22, 0d7FF0000000000000;
	@%p40 bra 	$L__BB0_20;
	setp.lt.s32 	%p41, %r6, 0;
	setp.eq.s32 	%p42, %r4, 1073741824;
	setp.lt.s32 	%p43, %r15, 0;
	selp.b32 	%r53, 0, 2146435072, %p43;
	and.b32  	%r54, %r15, 2147483647;
	setp.ne.s32 	%p44, %r54, 1071644672;
	or.b32  	%r55, %r53, -2147483648;
	selp.b32 	%r56, %r55, %r53, %p44;
	selp.b32 	%r57, %r56, %r53, %p42;
	selp.b32 	%r58, %r57, %r53, %p41;
	mov.b32 	%r59, 0;
	mov.b64 	%fd117, {%r59, %r58};
$L__BB0_20:
	setp.eq.f64 	%p45, %fd6, 0d3FF0000000000000;
	selp.f64 	%fd120, 0d3FF0000000000000, %fd117, %p45;
	setp.gt.f64 	%p46, %fd118, 0d3F82231832FCAC8E;
	@%p46 bra 	$L__BB0_22;
	add.f64 	%fd80, %fd4, 0dBFC1A7B9611A7B96;
	div.rn.f64 	%fd118, %fd80, 0d401F25E353F7CED9;
$L__BB0_22:
	setp.gt.f64 	%p47, %fd119, 0d3F82231832FCAC8E;
	@%p47 bra 	$L__BB0_24;
	add.f64 	%fd81, %fd5, 0dBFC1A7B9611A7B96;
	div.rn.f64 	%fd119, %fd81, 0d401F25E353F7CED9;
$L__BB0_24:
	setp.gt.f64 	%p48, %fd120, 0d3F82231832FCAC8E;
	@%p48 bra 	$L__BB0_26;
	add.f64 	%fd82, %fd6, 0dBFC1A7B9611A7B96;
	div.rn.f64 	%fd120, %fd82, 0d401F25E353F7CED9;
$L__BB0_26:
	mul.f64 	%fd83, %fd119, 0d3FEE6A22B3892EE8;
	mul.f64 	%fd84, %fd120, 0d3FF16B8950763A19;
	mul.f64 	%fd85, %fd118, 0dBFF8985F06F69446;
	fma.rn.f64 	%fd86, %fd83, 0d4009ECBFB15B573F, %fd85;
	fma.rn.f64 	%fd36, %fd84, 0dBFDFE90FF9724745, %fd86;
	mul.f64 	%fd87, %fd83, 0dBFEF013A92A30553;
	fma.rn.f64 	%fd88, %fd118, 0d3FFE0346DC5D6388, %fd87;
	fma.rn.f64 	%fd37, %fd84, 0d3FA53F7CED916873, %fd88;
	mul.f64 	%fd89, %fd118, 0dBFCA1CAC083126E9;
	fma.rn.f64 	%fd90, %fd83, 0d3FAC84B5DCC63F14, %fd89;
	fma.rn.f64 	%fd38, %fd84, 0d3FF0E978D4FDF3B6, %fd90;
	setp.leu.f64 	%p49, %fd36, 0d3F69A5C37387B719;
	@%p49 bra 	$L__BB0_30;
	{
	.reg .b32 %temp; 
	mov.b64 	{%temp, %r7}, %fd36;
	}
	setp.lt.s32 	%p50, %r7, 0;
	{ // callseq 3, 0
	.param .b64 param0;
	st.param.f64 	[param0], %fd36;
	.param .b64 param1;
	st.param.f64 	[param1], 0d3FDAAAAAAAAAAAAB;
	.param .b64 retval0;
	call.uni (retval0), 
	__internal_accurate_pow, 
	(
	param0, 
	param1
	);
	ld.param.f64 	%fd91, [retval0];
	} // callseq 3
	selp.f64 	%fd121, 0dFFF8000000000000, %fd91, %p50;
	add.f64 	%fd93, %fd36, 0d3FDAAAAAAAAAAAAB;
	{
	.reg .b32 %temp; 
	mov.b64 	{%temp, %r60}, %fd93;
	}
	and.b32  	%r61, %r60, 2146435072;
	setp.ne.s32 	%p51, %r61, 2146435072;
	setp.neu.f64 	%p52, %fd36, 0d7FF0000000000000;
	or.pred  	%p53, %p52, %p51;
	@%p53 bra 	$L__BB0_29;
	setp.lt.s32 	%p54, %r7, 0;
	mov.f64 	%fd94, 0d3FDAAAAAAAAAAAAB;
	{
	.reg .b32 %temp; 
	mov.b64 	{%temp, %r62}, %fd94;
	}
	and.b32  	%r63, %r62, 2146435072;
	setp.eq.s32 	%p55, %r63, 1127219200;
	setp.lt.s32 	%p56, %r62, 0;
	selp.b32 	%r64, 0, 2146435072, %p56;
	and.b32  	%r65, %r62, 2147483647;
	setp.ne.s32 	%p57, %r65, 1071644672;
	and.pred  	%p58, %p55, %p57;
	or.b32  	%r66, %r64, -2147483648;
	selp.b32 	%r67, %r66, %r64, %p58;
	selp.b32 	%r68, %r67, %r64, %p54;
	mov.b32 	%r69, 0;
	mov.b64 	%fd121, {%r69, %r68};
$L__BB0_29:
	setp.eq.f64 	%p60, %fd36, 0d3FF0000000000000;
	fma.rn.f64 	%fd95, %fd121, 0d3FF0E147AE147AE1, 0dBFAC28F5C28F5C29;
	selp.f64 	%fd122, 0d3FEFFFFFFFFFFFFF, %fd95, %p60;
	bra.uni 	$L__BB0_31;
$L__BB0_30:
	mul.f64 	%fd122, %fd36, 0d4029D70A3D70A3D7;
$L__BB0_31:
	setp.leu.f64 	%p61, %fd37, 0d3F69A5C37387B719;
	@%p61 bra 	$L__BB0_35;
	{
	.reg .b32 %temp; 
	mov.b64 	{%temp, %r8}, %fd37;
	}
	setp.lt.s32 	%p62, %r8, 0;
	{ // callseq 4, 0
	.param .b64 param0;
	st.param.f64 	[param0], %fd37;
	.param .b64 param1;
	st.param.f64 	[param1], 0d3FDAAAAAAAAAAAAB;
	.param .b64 retval0;
	call.uni (retval0), 
	__internal_accurate_pow, 
	(
	param0, 
	param1
	);
	ld.param.f64 	%fd96, [retval0];
	} // callseq 4
	selp.f64 	%fd123, 0dFFF8000000000000, %fd96, %p62;
	add.f64 	%fd98, %fd37, 0d3FDAAAAAAAAAAAAB;
	{
	.reg .b32 %temp; 
	mov.b64 	{%temp, %r70}, %fd98;
	}
	and.b32  	%r71, %r70, 2146435072;
	setp.ne.s32 	%p63, %r71, 2146435072;
	setp.neu.f64 	%p64, %fd37, 0d7FF0000000000000;
	or.pred  	%p65, %p63, %p64;
	@%p65 bra 	$L__BB0_34;
	setp.lt.s32 	%p66, %r8, 0;
	mov.f64 	%fd99, 0d3FDAAAAAAAAAAAAB;
	{
	.reg .b32 %temp; 
	mov.b64 	{%temp, %r72}, %fd99;
	}
	and.b32  	%r73, %r72, 2146435072;
	setp.eq.s32 	%p67, %r73, 1127219200;
	setp.lt.s32 	%p68, %r72, 0;
	selp.b32 	%r74, 0, 2146435072, %p68;
	and.b32  	%r75, %r72, 2147483647;
	setp.ne.s32 	%p69, %r75, 1071644672;
	and.pred  	%p70, %p67, %p69;
	or.b32  	%r76, %r74, -2147483648;
	selp.b32 	%r77, %r76, %r74, %p70;
	selp.b32 	%r78, %r77, %r74, %p66;
	mov.b32 	%r79, 0;
	mov.b64 	%fd123, {%r79, %r78};
$L__BB0_34:
	setp.eq.f64 	%p72, %fd37, 0d3FF0000000000000;
	fma.rn.f64 	%fd100, %fd123, 0d3FF0E147AE147AE1, 0dBFAC28F5C28F5C29;
	selp.f64 	%fd124, 0d3FEFFFFFFFFFFFFF, %fd100, %p72;
	bra.uni 	$L__BB0_36;
$L__BB0_35:
	mul.f64 	%fd124, %fd37, 0d4029D70A3D70A3D7;
$L__BB0_36:
	setp.leu.f64 	%p73, %fd38, 0d3F69A5C37387B719;
	@%p73 bra 	$L__BB0_40;
	{
	.reg .b32 %temp; 
	mov.b64 	{%temp, %r9}, %fd38;
	}
	setp.lt.s32 	%p74, %r9, 0;
	{ // callseq 5, 0
	.param .b64 param0;
	st.param.f64 	[param0], %fd38;
	.param .b64 param1;
	st.param.f64 	[param1], 0d3FDAAAAAAAAAAAAB;
	.param .b64 retval0;
	call.uni (retval0), 
	__internal_accurate_pow, 
	(
	param0, 
	param1
	);
	ld.param.f64 	%fd101, [retval0];
	} // callseq 5
	selp.f64 	%fd125, 0dFFF8000000000000, %fd101, %p74;
	add.f64 	%fd103, %fd38, 0d3FDAAAAAAAAAAAAB;
	{
	.reg .b32 %temp; 
	mov.b64 	{%temp, %r80}, %fd103;
	}
	and.b32  	%r81, %r80, 2146435072;
	setp.ne.s32 	%p75, %r81, 2146435072;
	setp.neu.f64 	%p76, %fd38, 0d7FF0000000000000;
	or.pred  	%p77, %p75, %p76;
	@%p77 bra 	$L__BB0_39;
	setp.lt.s32 	%p78, %r9, 0;
	mov.f64 	%fd104, 0d3FDAAAAAAAAAAAAB;
	{
	.reg .b32 %temp; 
	mov.b64 	{%temp, %r82}, %fd104;
	}
	and.b32  	%r83, %r82, 2146435072;
	setp.eq.s32 	%p79, %r83, 1127219200;
	setp.lt.s32 	%p80, %r82, 0;
	selp.b32 	%r84, 0, 2146435072, %p80;
	and.b32  	%r85, %r82, 2147483647;
	setp.ne.s32 	%p81, %r85, 1071644672;
	and.pred  	%p82, %p79, %p81;
	or.b32  	%r86, %r84, -2147483648;
	selp.b32 	%r87, %r86, %r84, %p82;
	selp.b32 	%r88, %r87, %r84, %p78;
	mov.b32 	%r89, 0;
	mov.b64 	%fd125, {%r89, %r88};
$L__BB0_39:
	setp.eq.f64 	%p84, %fd38, 0d3FF0000000000000;
	fma.rn.f64 	%fd105, %fd125, 0d3FF0E147AE147AE1, 0dBFAC28F5C28F5C29;
	selp.f64 	%fd126, 0d3FEFFFFFFFFFFFFF, %fd105, %p84;
	bra.uni 	$L__BB0_41;
$L__BB0_40:
	mul.f64 	%fd126, %fd38, 0d4029D70A3D70A3D7;
$L__BB0_41:
	mul.f64 	%fd106, %fd122, 0d406FE00000000000;
	min.f64 	%fd107, %fd106, 0d406FE00000000000;
	st.global.f64 	[%rd1], %fd107;
	mul.f64 	%fd108, %fd124, 0d406FE00000000000;
	min.f64 	%fd109, %fd108, 0d406FE00000000000;
	st.global.f64 	[%rd1+8], %fd109;
	mul.f64 	%fd110, %fd126, 0d406FE00000000000;
	min.f64 	%fd111, %fd110, 0d406FE00000000000;
	st.global.f64 	[%rd1+16], %fd111;
$L__BB0_42:
	ret;

}
.func  (.param .b64 func_retval0) __internal_accurate_pow(
	.param .b64 __internal_accurate_pow_param_0,
	.param .b64 __internal_accurate_pow_param_1
)
{
	.reg .pred 	%p<8>;
	.reg .b32 	%r<49>;
	.reg .b32 	%f<3>;
	.reg .b64 	%fd<109>;

	ld.param.f64 	%fd10, [__internal_accurate_pow_param_0];
	ld.param.f64 	%fd11, [__internal_accurate_pow_param_1];
	{
	.reg .b32 %temp; 
	mov.b64 	{%temp, %r46}, %fd10;
	}
	{
	.reg .b32 %temp; 
	mov.b64 	{%r45, %temp}, %fd10;
	}
	shr.u32 	%r47, %r46, 20;
	setp.gt.u32 	%p1, %r46, 1048575;
	@%p1 bra 	$L__BB1_2;
	mul.f64 	%fd12, %fd10, 0d4350000000000000;
	{
	.reg .b32 %temp; 
	mov.b64 	{%temp, %r46}, %fd12;
	}
	{
	.reg .b32 %temp; 
	mov.b64 	{%r45, %temp}, %fd12;
	}
	shr.u32 	%r16, %r46, 20;
	add.s32 	%r47, %r16, -54;
$L__BB1_2:
	add.s32 	%r48, %r47, -1023;
	and.b32  	%r17, %r46, -2146435073;
	or.b32  	%r18, %r17, 1072693248;
	mov.b64 	%fd107, {%r45, %r18};
	setp.lt.u32 	%p2, %r18, 1073127583;
	@%p2 bra 	$L__BB1_4;
	{
	.reg .b32 %temp; 
	mov.b64 	{%r19, %temp}, %fd107;
	}
	{
	.reg .b32 %temp; 
	mov.b64 	{%temp, %r20}, %fd107;
	}
	add.s32 	%r21, %r20, -1048576;
	mov.b64 	%fd107, {%r19, %r21};
	add.s32 	%r48, %r47, -1022;
$L__BB1_4:
	add.f64 	%fd13, %fd107, 0dBFF0000000000000;
	add.f64 	%fd14, %fd107, 0d3FF0000000000000;
	rcp.approx.ftz.f64 	%fd15, %fd14;
	neg.f64 	%fd16, %fd14;
	fma.rn.f64 	%fd17, %fd16, %fd15, 0d3FF0000000000000;
	fma.rn.f64 	%fd18, %fd17, %fd17, %fd17;
	fma.rn.f64 	%fd19, %fd18, %fd15, %fd15;
	mul.f64 	%fd20, %fd13, %fd19;
	fma.rn.f64 	%fd21, %fd13, %fd19, %fd20;
	mul.f64 	%fd22, %fd21, %fd21;
	fma.rn.f64 	%fd23, %fd22, 0d3EB0F5FF7D2CAFE2, 0d3ED0F5D241AD3B5A;
	fma.rn.f64 	%fd24, %fd23, %fd22, 0d3EF3B20A75488A3F;
	fma.rn.f64 	%fd25, %fd24, %fd22, 0d3F1745CDE4FAECD5;
	fma.rn.f64 	%fd26, %fd25, %fd22, 0d3F3C71C7258A578B;
	fma.rn.f64 	%fd27, %fd26, %fd22, 0d3F6249249242B910;
	fma.rn.f64 	%fd28, %fd27, %fd22, 0d3F89999999999DFB;
	sub.f64 	%fd29, %fd13, %fd21;
	add.f64 	%fd30, %fd29, %fd29;
	neg.f64 	%fd31, %fd21;
	fma.rn.f64 	%fd32, %fd31, %fd13, %fd30;
	mul.f64 	%fd33, %fd19, %fd32;
	fma.rn.f64 	%fd34, %fd22, %fd28, 0d3FB5555555555555;
	mov.f64 	%fd35, 0d3FB5555555555555;
	sub.f64 	%fd36, %fd35, %fd34;
	fma.rn.f64 	%fd37, %fd22, %fd28, %fd36;
	add.f64 	%fd38, %fd37, 0dBC46A4CB00B9E7B0;
	add.f64 	%fd39, %fd34, %fd38;
	sub.f64 	%fd40, %fd34, %fd39;
	add.f64 	%fd41, %fd38, %fd40;
	mul.rn.f64 	%fd42, %fd21, %fd21;
	neg.f64 	%fd43, %fd42;
	fma.rn.f64 	%fd44, %fd21, %fd21, %fd43;
	{
	.reg .b32 %temp; 
	mov.b64 	{%r22, %temp}, %fd33;
	}
	{
	.reg .b32 %temp; 
	mov.b64 	{%temp, %r23}, %fd33;
	}
	add.s32 	%r24, %r23, 1048576;
	mov.b64 	%fd45, {%r22, %r24};
	fma.rn.f64 	%fd46, %fd21, %fd45, %fd44;
	mul.rn.f64 	%fd47, %fd42, %fd21;
	neg.f64 	%fd48, %fd47;
	fma.rn.f64 	%fd49, %fd42, %fd21, %fd48;
	fma.rn.f64 	%fd50, %fd42, %fd33, %fd49;
	fma.rn.f64 	%fd51, %fd46, %fd21, %fd50;
	mul.rn.f64 	%fd52, %fd39, %fd47;
	neg.f64 	%fd53, %fd52;
	fma.rn.f64 	%fd54, %fd39, %fd47, %fd53;
	fma.rn.f64 	%fd55, %fd39, %fd51, %fd54;
	fma.rn.f64 	%fd56, %fd41, %fd47, %fd55;
	add.f64 	%fd57, %fd52, %fd56;
	sub.f64 	%fd58, %fd52, %fd57;
	add.f64 	%fd59, %fd56, %fd58;
	add.f64 	%fd60, %fd21, %fd57;
	sub.f64 	%fd61, %fd21, %fd60;
	add.f64 	%fd62, %fd57, %fd61;
	add.f64 	%fd63, %fd59, %fd62;
	add.f64 	%fd64, %fd33, %fd63;
	add.f64 	%fd65, %fd60, %fd64;
	sub.f64 	%fd66, %fd60, %fd65;
	add.f64 	%fd67, %fd64, %fd66;
	xor.b32  	%r25, %r48, -2147483648;
	mov.b32 	%r26, 1127219200;
	mov.b64 	%fd68, {%r25, %r26};
	mov.b32 	%r27, -2147483648;
	mov.b64 	%fd69, {%r27, %r26};
	sub.f64 	%fd70, %fd68, %fd69;
	fma.rn.f64 	%fd71, %fd70, 0d3FE62E42FEFA39EF, %fd65;
	fma.rn.f64 	%fd72, %fd70, 0dBFE62E42FEFA39EF, %fd71;
	sub.f64 	%fd73, %fd72, %fd65;
	sub.f64 	%fd74, %fd67, %fd73;
	fma.rn.f64 	%fd75, %fd70, 0d3C7ABC9E3B39803F, %fd74;
	add.f64 	%fd76, %fd71, %fd75;
	sub.f64 	%fd77, %fd71, %fd76;
	add.f64 	%fd78, %fd75, %fd77;
	{
	.reg .b32 %temp; 
	mov.b64 	{%temp, %r28}, %fd11;
	}
	{
	.reg .b32 %temp; 
	mov.b64 	{%r29, %temp}, %fd11;
	}
	shl.b32 	%r30, %r28, 1;
	setp.gt.u32 	%p3, %r30, -33554433;
	and.b32  	%r31, %r28, -15728641;
	selp.b32 	%r32, %r31, %r28, %p3;
	mov.b64 	%fd79, {%r29, %r32};
	mul.rn.f64 	%fd80, %fd76, %fd79;
	neg.f64 	%fd81, %fd80;
	fma.rn.f64 	%fd82, %fd76, %fd79, %fd81;
	fma.rn.f64 	%fd83, %fd78, %fd79, %fd82;
	add.f64 	%fd4, %fd80, %fd83;
	sub.f64 	%fd84, %fd80, %fd4;
	add.f64 	%fd5, %fd83, %fd84;
	fma.rn.f64 	%fd85, %fd4, 0d3FF71547652B82FE, 0d4338000000000000;
	{
	.reg .b32 %temp; 
	mov.b64 	{%r13, %temp}, %fd85;
	}
	mov.f64 	%fd86, 0dC338000000000000;
	add.rn.f64 	%fd87, %fd85, %fd86;
	fma.rn.f64 	%fd88, %fd87, 0dBFE62E42FEFA39EF, %fd4;
	fma.rn.f64 	%fd89, %fd87, 0dBC7ABC9E3B39803F, %fd88;
	fma.rn.f64 	%fd90, %fd89, 0d3E5ADE1569CE2BDF, 0d3E928AF3FCA213EA;
	fma.rn.f64 	%fd91, %fd90, %fd89, 0d3EC71DEE62401315;
	fma.rn.f64 	%fd92, %fd91, %fd89, 0d3EFA01997C89EB71;
	fma.rn.f64 	%fd93, %fd92, %fd89, 0d3F2A01A014761F65;
	fma.rn.f64 	%fd94, %fd93, %fd89, 0d3F56C16C1852B7AF;
	fma.rn.f64 	%fd95, %fd94, %fd89, 0d3F81111111122322;
	fma.rn.f64 	%fd96, %fd95, %fd89, 0d3FA55555555502A1;
	fma.rn.f64 	%fd97, %fd96, %fd89, 0d3FC5555555555511;
	fma.rn.f64 	%fd98, %fd97, %fd89, 0d3FE000000000000B;
	fma.rn.f64 	%fd99, %fd98, %fd89, 0d3FF0000000000000;
	fma.rn.f64 	%fd100, %fd99, %fd89, 0d3FF0000000000000;
	{
	.reg .b32 %temp; 
	mov.b64 	{%r14, %temp}, %fd100;
	}
	{
	.reg .b32 %temp; 
	mov.b64 	{%temp, %r15}, %fd100;
	}
	shl.b32 	%r33, %r13, 20;
	add.s32 	%r34, %r33, %r15;
	mov.b64 	%fd108, {%r14, %r34};
	{
	.reg .b32 %temp; 
	mov.b64 	{%temp, %r35}, %fd4;
	}
	mov.b32 	%f2, %r35;
	abs.f32 	%f1, %f2;
	setp.lt.f32 	%p4, %f1, 0f4086232B;
	@%p4 bra 	$L__BB1_7;
	setp.lt.f64 	%p5, %fd4, 0d0000000000000000;
	add.f64 	%fd101, %fd4, 0d7FF0000000000000;
	selp.f64 	%fd108, 0d0000000000000000, %fd101, %p5;
	setp.geu.f32 	%p6, %f1, 0f40874800;
	@%p6 bra 	$L__BB1_7;
	shr.u32 	%r36, %r13, 31;
	add.s32 	%r37, %r13, %r36;
	shr.s32 	%r38, %r37, 1;
	shl.b32 	%r39, %r38, 20;
	add.s32 	%r40, %r15, %r39;
	mov.b64 	%fd102, {%r14, %r40};
	sub.s32 	%r41, %r13, %r38;
	shl.b32 	%r42, %r41, 20;
	add.s32 	%r43, %r42, 1072693248;
	mov.b32 	%r44, 0;
	mov.b64 	%fd103, {%r44, %r43};
	mul.f64 	%fd108, %fd103, %fd102;
$L__BB1_7:
	abs.f64 	%fd104, %fd108;
	setp.eq.f64 	%p7, %fd104, 0d7FF0000000000000;
	fma.rn.f64 	%fd105, %fd108, %fd5, %fd108;
	selp.f64 	%fd106, %fd108, %fd105, %p7;
	st.param.f64 	[func_retval0], %fd106;
	ret;

}


// ===== COMPILED SASS (sm_100) =====

	.target	sm_100

	.elftype	@"ET_EXEC"


//--------------------- .note.nv.tkinfo           --------------------------
	.section	.note.nv.tkinfo,"",@"SHT_NOTE"
	.sectionflags	@"SHF_NOTE_NV_TKINFO"
	.tkinfo
        /*0018*/ 	.word	0x00000002
        /*0030*/ 	.string	""
        /*0030*/ 	.string	"ptxas"
        /*0030*/ 	.string	"Cuda compilation tools, release 13.0, V13.0.88"
        /*0030*/ 	.string	"Build cuda_13.0.r13.0/compiler.36424714_0"
        /*0030*/ 	.string	"-arch sm_100 -m 64 "



//--------------------- .note.nv.cuinfo           --------------------------
	.section	.note.nv.cuinfo,"",@"SHT_NOTE"
	.sectionflags	@"SHF_NOTE_NV_CUINFO"
        /*0018*/ 	.short	0x0002
        /*001a*/ 	.short	0x0064
        /*001c*/ 	.short	0x0082
	.zero		2


//--------------------- .nv.info                  --------------------------
	.section	.nv.info,"",@"SHT_CUDA_INFO"
	.align	4


	//----- nvinfo : EIATTR_REGCOUNT
	.align		4
        /*0000*/ 	.byte	0x04, 0x2f
        /*0002*/ 	.short	(.L_1 - .L_0)
	.align		4
.L_0:
        /*0004*/ 	.word	index@(_Z10lab_to_rgbPdi)
        /*0008*/ 	.word	0x00000026


	//----- nvinfo : EIATTR_FRAME_SIZE
	.align		4
.L_1:
        /*000c*/ 	.byte	0x04, 0x11
        /*000e*/ 	.short	(.L_3 - .L_2)
	.align		4
.L_2:
        /*0010*/ 	.word	index@($_Z10lab_to_rgbPdi$__internal_accurate_pow)
        /*0014*/ 	.word	0x00000000


	//----- nvinfo : EIATTR_FRAME_SIZE
	.align		4
.L_3:
        /*0018*/ 	.byte	0x04, 0x11
        /*001a*/ 	.short	(.L_5 - .L_4)
	.align		4
.L_4:
        /*001c*/ 	.word	index@($__internal_0_$__cuda_sm20_div_rn_f64_full)
        /*0020*/ 	.word	0x00000000


	//----- nvinfo : EIATTR_FRAME_SIZE
	.align		4
.L_5:
        /*0024*/ 	.byte	0x04, 0x11
        /*0026*/ 	.short	(.L_7 - .L_6)
	.align		4
.L_6:
        /*0028*/ 	.word	index@(_Z10lab_to_rgbPdi)
        /*002c*/ 	.word	0x00000000


	//----- nvinfo : EIATTR_MIN_STACK_SIZE
	.align		4
.L_7:
        /*0030*/ 	.byte	0x04, 0x12
        /*0032*/ 	.short	(.L_9 - .L_8)
	.align		4
.L_8:
        /*0034*/ 	.word	index@(_Z10lab_to_rgbPdi)
        /*0038*/ 	.word	0x00000000
.L_9:


//--------------------- .nv.compat                --------------------------
	.section	.nv.compat,"",@"SHT_CUDA_COMPAT_INFO"
	.align	4
        /*0000*/ 	.byte	0x02, 0x09, 0x00, 0x00, 0x02, 0x02, 0x01, 0x00, 0x02, 0x05, 0x05, 0x00, 0x03, 0x07, 0x01, 0x01
        /*0010*/ 	.byte	0x02, 0x03, 0x00, 0x00, 0x02, 0x06, 0x01, 0x00, 0x04, 0x0b, 0x08, 0x00, 0x01, 0x00, 0x00, 0x00
        /*0020*/ 	.byte	0x00, 0x00, 0x00, 0x00


//--------------------- .nv.info._Z10lab_to_rgbPdi --------------------------
	.section	.nv.info._Z10lab_to_rgbPdi,"",@"SHT_CUDA_INFO"
	.sectionflags	@""
	.align	4


	//----- nvinfo : EIATTR_CUDA_API_VERSION
	.align		4
        /*0000*/ 	.byte	0x04, 0x37
        /*0002*/ 	.short	(.L_11 - .L_10)
.L_10:
        /*0004*/ 	.word	0x00000082


	//----- nvinfo : EIATTR_KPARAM_INFO
	.align		4
.L_11:
        /*0008*/ 	.byte	0x04, 0x17
        /*000a*/ 	.short	(.L_13 - .L_12)
.L_12:
        /*000c*/ 	.word	0x00000000
        /*0010*/ 	.short	0x0001
        /*0012*/ 	.short	0x0008
        /*0014*/ 	.byte	0x00, 0xf0, 0x11, 0x00


	//----- nvinfo : EIATTR_KPARAM_INFO
	.align		4
.L_13:
        /*0018*/ 	.byte	0x04, 0x17
        /*001a*/ 	.short	(.L_15 - .L_14)
.L_14:
        /*001c*/ 	.word	0x00000000
        /*0020*/ 	.short	0x0000
        /*0022*/ 	.short	0x0000
        /*0024*/ 	.byte	0x00, 0xf5, 0x21, 0x00


	//----- nvinfo : EIATTR_SPARSE_MMA_MASK
	.align		4
.L_15:
        /*0028*/ 	.byte	0x03, 0x50
        /*002a*/ 	.short	0x0000


	//----- nvinfo : EIATTR_MAXREG_COUNT
	.align		4
        /*002c*/ 	.byte	0x03, 0x1b
        /*002e*/ 	.short	0x00ff


	//----- nvinfo : EIATTR_MERCURY_ISA_VERSION
	.align		4
        /*0030*/ 	.byte	0x03, 0x5f
        /*0032*/ 	.short	0x0101


	//----- nvinfo : EIATTR_VRC_CTA_INIT_COUNT
	.align		4
        /*0034*/ 	.byte	0x02, 0x4a
	.zero		1
	.zero		1


	//----- nvinfo : EIATTR_EXIT_INSTR_OFFSETS
	.align		4
        /*0038*/ 	.byte	0x04, 0x1c
        /*003a*/ 	.short	(.L_17 - .L_16)


	//   ....[0]....
.L_16:
        /*003c*/ 	.word	0x00000070


	//   ....[1]....
        /*0040*/ 	.word	0x00000120


	//   ....[2]....
        /*0044*/ 	.word	0x00001c30


	//----- nvinfo : EIATTR_CRS_STACK_SIZE
	.align		4
.L_17:
        /*0048*/ 	.byte	0x04, 0x1e
        /*004a*/ 	.short	(.L_19 - .L_18)
.L_18:
        /*004c*/ 	.word	0x00000000


	//----- nvinfo : EIATTR_CBANK_PARAM_SIZE
	.align		4
.L_19:
        /*0050*/ 	.byte	0x03, 0x19
        /*0052*/ 	.short	0x000c


	//----- nvinfo : EIATTR_PARAM_CBANK
	.align		4
        /*0054*/ 	.byte	0x04, 0x0a
        /*0056*/ 	.short	(.L_21 - .L_20)
	.align		4
.L_20:
        /*0058*/ 	.word	index@(.nv.constant0._Z10lab_to_rgbPdi)
        /*005c*/ 	.short	0x0380
        /*005e*/ 	.short	0x000c


	//----- nvinfo : EIATTR_SW_WAR
	.align		4
.L_21:
        /*0060*/ 	.byte	0x04, 0x36
        /*0062*/ 	.short	(.L_23 - .L_22)
.L_22:
        /*0064*/ 	.word	0x00000008
.L_23:


//--------------------- .nv.callgraph             --------------------------
	.section	.nv.callgraph,"",@"SHT_CUDA_CALLGRAPH"
	.align	4
	.sectionentsize	8
	.align		4
        /*0000*/ 	.word	0x00000000
	.align		4
        /*0004*/ 	.word	0xffffffff
	.align		4
        /*0008*/ 	.word	0x00000000
	.align		4
        /*000c*/ 	.word	0xfffffffe
	.align		4
        /*0010*/ 	.word	0x00000000
	.align		4
        /*0014*/ 	.word	0xfffffffd
	.align		4
        /*0018*/ 	.word	0x00000000
	.align		4
        /*001c*/ 	.word	0xfffffffc


//--------------------- .text._Z10lab_to_rgbPdi   --------------------------
	.section	.text._Z10lab_to_rgbPdi,"ax",@progbits
	.align	128
        .global         _Z10lab_to_rgbPdi
        .type           _Z10lab_to_rgbPdi,@function
        .size           _Z10lab_to_rgbPdi,(.L_x_42 - _Z10lab_to_rgbPdi)
        .other          _Z10lab_to_rgbPdi,@"STO_CUDA_ENTRY STV_DEFAULT"
_Z10lab_to_rgbPdi:
.text._Z10lab_to_rgbPdi:
[----:B------:R-:W-:Y:S01]  /*0000*/  LDC R1, c[0x0][0x37c] ;  /* 0x0000df00ff017b82 */ /* 0x000fe20000000800 */
[----:B------:R-:W0:Y:S07]  /*0010*/  S2R R0, SR_TID.X ;  /* 0x0000000000007919 */ /* 0x000e2e0000002100 */
[----:B------:R-:W0:Y:S01]  /*0020*/  S2UR UR4, SR_CTAID.X ;  /* 0x00000000000479c3 */ /* 0x000e220000002500 */
[----:B------:R-:W1:Y:S07]  /*0030*/  LDCU UR5, c[0x0][0x388] ;  /* 0x00007100ff0577ac */ /* 0x000e6e0008000800 */
[----:B------:R-:W0:Y:S02]  /*0040*/  LDC R3, c[0x0][0x360] ;  /* 0x0000d800ff037b82 */ /* 0x000e240000000800 */
[----:B0-----:R-:W-:-:S05]  /*0050*/  IMAD R0, R3, UR4, R0 ;  /* 0x0000000403007c24 */ /* 0x001fca000f8e0200 */
[----:B-1----:R-:W-:-:S13]  /*0060*/  ISETP.GE.AND P0, PT, R0, UR5, PT ;  /* 0x0000000500007c0c */ /* 0x002fda000bf06270 */
[----:B------:R-:W-:Y:S05]  /*0070*/  @P0 EXIT ;  /* 0x000000000000094d */ /* 0x000fea0003800000 */
[----:B------:R-:W0:Y:S01]  /*0080*/  LDC.64 R10, c[0x0][0x380] ;  /* 0x0000e000ff0a7b82 */ /* 0x000e220000000a00 */
[----:B------:R-:W1:Y:S01]  /*0090*/  LDCU.64 UR4, c[0x0][0x358] ;  /* 0x00006b00ff0477ac */ /* 0x000e620008000a00 */
[----:B------:R-:W-:-:S04]  /*00a0*/  IMAD R3, R0, 0x3, RZ ;  /* 0x0000000300037824 */ /* 0x000fc800078e02ff */
[----:B0-----:R-:W-:-:S05]  /*00b0*/  IMAD.WIDE R10, R3, 0x8, R10 ;  /* 0x00000008030a7825 */ /* 0x001fca00078e020a */
[----:B-1----:R-:W2:Y:S04]  /*00c0*/  LDG.E.64 R8, desc[UR4][R10.64+0x8] ;  /* 0x000008040a087981 */ /* 0x002ea8000c1e1b00 */
[----:B------:R-:W3:Y:S04]  /*00d0*/  LDG.E.64 R2, desc[UR4][R10.64] ;  /* 0x000000040a027981 */ /* 0x000ee8000c1e1b00 */
[----:B------:R-:W4:Y:S01]  /*00e0*/  LDG.E.64 R6, desc[UR4][R10.64+0x10] ;  /* 0x000010040a067981 */ /* 0x000f22000c1e1b00 */
[----:B--2---:R-:W-:-:S06]  /*00f0*/  DSETP.NAN.AND P0, PT, R8, R8, PT ;  /* 0x000000080800722a */ /* 0x004fcc0003f08000 */
[----:B---3--:R-:W-:-:S06]  /*0100*/  DSETP.NAN.OR P0, PT, R2, R2, P0 ;  /* 0x000000020200722a */ /* 0x008fcc0000708400 */
[----:B----4-:R-:W-:-:S14]  /*0110*/  DSETP.NAN.OR P0, PT, R6, R6, P0 ;  /* 0x000000060600722a */ /* 0x010fdc0000708400 */
[----:B------:R-:W-:Y:S05]  /*0120*/  @P0 EXIT ;  /* 0x000000000000094d */ /* 0x000fea0003800000 */
[----:B------:R-:W0:Y:S01]  /*0130*/  MUFU.RCP64H R5, 116 ;  /* 0x405d000000057908 */ /* 0x000e220000001800 */
[----:B------:R-:W-:Y:S01]  /*0140*/  IMAD.MOV.U32 R14, RZ, RZ, 0x0 ;  /* 0x00000000ff0e7424 */ /* 0x000fe200078e00ff */
[----:B------:R-:W-:Y:S01]  /*0150*/  DADD R20, R2, 16 ;  /* 0x4030000002147429 */ /* 0x000fe20000000000 */
[----:B------:R-:W-:Y:S01]  /*0160*/  IMAD.MOV.U32 R15, RZ, RZ, 0x405d0000 ;  /* 0x405d0000ff0f7424 */ /* 0x000fe200078e00ff */
[----:B------:R-:W-:Y:S01]  /*0170*/  BSSY.RECONVERGENT B0, `(.L_x_0) ;  /* 0x0000014000007945 */ /* 0x000fe20003800200 */
[----:B------:R-:W-:-:S07]  /*0180*/  IMAD.MOV.U32 R4, RZ, RZ, 0x1 ;  /* 0x00000001ff047424 */ /* 0x000fce00078e00ff */
[----:B------:R-:W-:Y:S01]  /*0190*/  FSETP.GEU.AND P1, PT, |R21|, 6.5827683646048100446e-37, PT ;  /* 0x036000001500780b */ /* 0x000fe20003f2e200 */
[----:B0-----:R-:W-:-:S08]  /*01a0*/  DFMA R12, R4, -R14, 1 ;  /* 0x3ff00000040c742b */ /* 0x001fd0000000080e */
[----:B------:R-:W-:-:S08]  /*01b0*/  DFMA R12, R12, R12, R12 ;  /* 0x0000000c0c0c722b */ /* 0x000fd0000000000c */
[----:B------:R-:W-:-:S08]  /*01c0*/  DFMA R12, R4, R12, R4 ;  /* 0x0000000c040c722b */ /* 0x000fd00000000004 */
[----:B------:R-:W-:-:S08]  /*01d0*/  DFMA R4, R12, -R14, 1 ;  /* 0x3ff000000c04742b */ /* 0x000fd0000000080e */
[----:B------:R-:W-:-:S08]  /*01e0*/  DFMA R4, R12, R4, R12 ;  /* 0x000000040c04722b */ /* 0x000fd0000000000c */
[----:B------:R-:W-:-:S08]  /*01f0*/  DMUL R2, R20, R4 ;  /* 0x0000000414027228 */ /* 0x000fd00000000000 */
[----:B------:R-:W-:-:S08]  /*0200*/  DFMA R12, R2, -116, R20 ;  /* 0xc05d0000020c782b */ /* 0x000fd00000000014 */
[----:B------:R-:W-:-:S10]  /*0210*/  DFMA R2, R4, R12, R2 ;  /* 0x0000000c0402722b */ /* 0x000fd40000000002 */
[----:B------:R-:W-:-:S05]  /*0220*/  FFMA R0, RZ, 3.453125, R3 ;  /* 0x405d0000ff007823 */ /* 0x000fca0000000003 */
[----:B------:R-:W-:-:S13]  /*0230*/  FSETP.GT.AND P0, PT, |R0|, 1.469367938527859385e-39, PT ;  /* 0x001000000000780b */ /* 0x000fda0003f04200 */
[----:B------:R-:W-:Y:S05]  /*0240*/  @P0 BRA P1, `(.L_x_1) ;  /* 0x0000000000180947 */ /* 0x000fea0000800000 */
[----:B------:R-:W-:Y:S01]  /*0250*/  IMAD.MOV.U32 R22, RZ, RZ, RZ ;  /* 0x000000ffff167224 */ /* 0x000fe200078e00ff */
[----:B------:R-:W-:Y:S01]  /*0260*/  MOV R0, 0x290 ;  /* 0x0000029000007802 */ /* 0x000fe20000000f00 */
[----:B------:R-:W-:-:S07]  /*0270*/  IMAD.MOV.U32 R23, RZ, RZ, 0x405d0000 ;  /* 0x405d0000ff177424 */ /* 0x000fce00078e00ff */
[----:B------:R-:W-:Y:S05]  /*0280*/  CALL.REL.NOINC `($__internal_0_$__cuda_sm20_div_rn_f64_full) ;  /* 0x00000018006c7944 */ /* 0x000fea0003c00000 */
[----:B------:R-:W-:Y:S02]  /*0290*/  IMAD.MOV.U32 R2, RZ, RZ, R16 ;  /* 0x000000ffff027224 */ /* 0x000fe400078e0010 */
[----:B------:R-:W-:-:S07]  /*02a0*/  IMAD.MOV.U32 R3, RZ, RZ, R17 ;  /* 0x000000ffff037224 */ /* 0x000fce00078e0011 */
.L_x_1:
[----:B------:R-:W-:Y:S05]  /*02b0*/  BSYNC.RECONVERGENT B0 ;  /* 0x0000000000007941 */ /* 0x000fea0003800200 */
.L_x_0:
[----:B------:R-:W0:Y:S01]  /*02c0*/  MUFU.RCP64H R5, 500 ;  /* 0x407f400000057908 */ /* 0x000e220000001800 */
[----:B------:R-:W-:Y:S01]  /*02d0*/  IMAD.MOV.U32 R14, RZ, RZ, 0x0 ;  /* 0x00000000ff0e7424 */ /* 0x000fe200078e00ff */
[----:B------:R-:W-:Y:S01]  /*02e0*/  FSETP.GEU.AND P1, PT, |R9|, 6.5827683646048100446e-37, PT ;  /* 0x036000000900780b */ /* 0x000fe20003f2e200 */
[----:B------:R-:W-:Y:S01]  /*02f0*/  IMAD.MOV.U32 R15, RZ, RZ, 0x407f4000 ;  /* 0x407f4000ff0f7424 */ /* 0x000fe200078e00ff */
[----:B------:R-:W-:Y:S01]  /*0300*/  BSSY.RECONVERGENT B0, `(.L_x_2) ;  /* 0x0000015000007945 */ /* 0x000fe20003800200 */
[----:B------:R-:W-:-:S06]  /*0310*/  IMAD.MOV.U32 R4, RZ, RZ, 0x1 ;  /* 0x00000001ff047424 */ /* 0x000fcc00078e00ff */
        /* <DEDUP_REMOVED lines=8> */
[----:B------:R-:W-:-:S05]  /*03a0*/  FFMA R0, RZ, 3.98828125, R5 ;  /* 0x407f4000ff007823 */ /* 0x000fca0000000005 */
[----:B------:R-:W-:-:S13]  /*03b0*/  FSETP.GT.AND P0, PT, |R0|, 1.469367938527859385e-39, PT ;  /* 0x001000000000780b */ /* 0x000fda0003f04200 */
[----:B------:R-:W-:Y:S05]  /*03c0*/  @P0 BRA P1, `(.L_x_3) ;  /* 0x0000000000200947 */ /* 0x000fea0000800000 */
[----:B------:R-:W-:Y:S01]  /*03d0*/  IMAD.MOV.U32 R20, RZ, RZ, R8 ;  /* 0x000000ffff147224 */ /* 0x000fe200078e0008 */
[----:B------:R-:W-:Y:S01]  /*03e0*/  MOV R23, 0x407f4000 ;  /* 0x407f400000177802 */ /* 0x000fe20000000f00 */
[----:B------:R-:W-:Y:S01]  /*03f0*/  IMAD.MOV.U32 R21, RZ, RZ, R9 ;  /* 0x000000ffff157224 */ /* 0x000fe200078e0009 */
[----:B------:R-:W-:Y:S01]  /*0400*/  MOV R0, 0x430 ;  /* 0x0000043000007802 */ /* 0x000fe20000000f00 */
[----:B------:R-:W-:-:S07]  /*0410*/  IMAD.MOV.U32 R22, RZ, RZ, RZ ;  /* 0x000000ffff167224 */ /* 0x000fce00078e00ff */
[----:B------:R-:W-:Y:S05]  /*0420*/  CALL.REL.NOINC `($__internal_0_$__cuda_sm20_div_rn_f64_full) ;  /* 0x0000001800047944 */ /* 0x000fea0003c00000 */
[----:B------:R-:W-:Y:S02]  /*0430*/  IMAD.MOV.U32 R4, RZ, RZ, R16 ;  /* 0x000000ffff047224 */ /* 0x000fe400078e0010 */
[----:B------:R-:W-:-:S07]  /*0440*/  IMAD.MOV.U32 R5, RZ, RZ, R17 ;  /* 0x000000ffff057224 */ /* 0x000fce00078e0011 */
.L_x_3:
[----:B------:R-:W-:Y:S05]  /*0450*/  BSYNC.RECONVERGENT B0 ;  /* 0x0000000000007941 */ /* 0x000fea0003800200 */
.L_x_2:
[----:B------:R-:W0:Y:S01]  /*0460*/  MUFU.RCP64H R9, -200 ;  /* 0xc069000000097908 */ /* 0x000e220000001800 */
[----:B------:R-:W-:Y:S01]  /*0470*/  IMAD.MOV.U32 R14, RZ, RZ, 0x0 ;  /* 0x00000000ff0e7424 */ /* 0x000fe200078e00ff */
[----:B------:R-:W-:Y:S01]  /*0480*/  FSETP.GEU.AND P1, PT, |R7|, 6.5827683646048100446e-37, PT ;  /* 0x036000000700780b */ /* 0x000fe20003f2e200 */
[----:B------:R-:W-:Y:S01]  /*0490*/  IMAD.MOV.U32 R15, RZ, RZ, 0x40690000 ;  /* 0x40690000ff0f7424 */ /* 0x000fe200078e00ff */
[----:B------:R-:W-:Y:S01]  /*04a0*/  BSSY.RECONVERGENT B0, `(.L_x_4) ;  /* 0x0000016000007945 */ /* 0x000fe20003800200 */
[----:B------:R-:W-:-:S06]  /*04b0*/  IMAD.MOV.U32 R8, RZ, RZ, 0x1 ;  /* 0x00000001ff087424 */ /* 0x000fcc00078e00ff */
[----:B0-----:R-:W-:-:S08]  /*04c0*/  DFMA R12, R8, R14, 1 ;  /* 0x3ff00000080c742b */ /* 0x001fd0000000000e */
[----:B------:R-:W-:-:S08]  /*04d0*/  DFMA R12, R12, R12, R12 ;  /* 0x0000000c0c0c722b */ /* 0x000fd0000000000c */
[----:B------:R-:W-:-:S08]  /*04e0*/  DFMA R12, R8, R12, R8 ;  /* 0x0000000c080c722b */ /* 0x000fd00000000008 */
[----:B------:R-:W-:-:S08]  /*04f0*/  DFMA R8, R12, R14, 1 ;  /* 0x3ff000000c08742b */ /* 0x000fd0000000000e */
[----:B------:R-:W-:-:S08]  /*0500*/  DFMA R8, R12, R8, R12 ;  /* 0x000000080c08722b */ /* 0x000fd0000000000c */
[----:B------:R-:W-:-:S08]  /*0510*/  DMUL R12, R6, R8 ;  /* 0x00000008060c7228 */ /* 0x000fd00000000000 */
[----:B------:R-:W-:-:S08]  /*0520*/  DFMA R14, R12, 200, R6 ;  /* 0x406900000c0e782b */ /* 0x000fd00000000006 */
[----:B------:R-:W-:Y:S02]  /*0530*/  DFMA R12, R8, R14, R12 ;  /* 0x0000000e080c722b */ /* 0x000fe4000000000c */
[----:B------:R-:W-:-:S08]  /*0540*/  DADD R8, R4, R2 ;  /* 0x0000000004087229 */ /* 0x000fd00000000002 */
[----:B------:R-:W-:-:S05]  /*0550*/  FFMA R0, RZ, -3.640625, R13 ;  /* 0xc0690000ff007823 */ /* 0x000fca000000000d */
[----:B------:R-:W-:-:S13]  /*0560*/  FSETP.GT.AND P0, PT, |R0|, 1.469367938527859385e-39, PT ;  /* 0x001000000000780b */ /* 0x000fda0003f04200 */
[----:B------:R-:W-:Y:S05]  /*0570*/  @P0 BRA P1, `(.L_x_5) ;  /* 0x0000000000200947 */ /* 0x000fea0000800000 */
[----:B------:R-:W-:Y:S01]  /*0580*/  IMAD.MOV.U32 R20, RZ, RZ, R6 ;  /* 0x000000ffff147224 */ /* 0x000fe200078e0006 */
[----:B------:R-:W-:Y:S01]  /*0590*/  MOV R0, 0x5e0 ;  /* 0x000005e000007802 */ /* 0x000fe20000000f00 */
[----:B------:R-:W-:Y:S02]  /*05a0*/  IMAD.MOV.U32 R21, RZ, RZ, R7 ;  /* 0x000000ffff157224 */ /* 0x000fe400078e0007 */
[----:B------:R-:W-:Y:S02]  /*05b0*/  IMAD.MOV.U32 R22, RZ, RZ, RZ ;  /* 0x000000ffff167224 */ /* 0x000fe400078e00ff */
[----:B------:R-:W-:-:S07]  /*05c0*/  IMAD.MOV.U32 R23, RZ, RZ, -0x3f970000 ;  /* 0xc0690000ff177424 */ /* 0x000fce00078e00ff */
[----:B------:R-:W-:Y:S05]  /*05d0*/  CALL.REL.NOINC `($__internal_0_$__cuda_sm20_div_rn_f64_full) ;  /* 0x0000001400987944 */ /* 0x000fea0003c00000 */
[----:B------:R-:W-:Y:S02]  /*05e0*/  IMAD.MOV.U32 R12, RZ, RZ, R16 ;  /* 0x000000ffff0c7224 */ /* 0x000fe400078e0010 */
[----:B------:R-:W-:-:S07]  /*05f0*/  IMAD.MOV.U32 R13, RZ, RZ, R17 ;  /* 0x000000ffff0d7224 */ /* 0x000fce00078e0011 */
.L_x_5:
[----:B------:R-:W-:Y:S05]  /*0600*/  BSYNC.RECONVERGENT B0 ;  /* 0x0000000000007941 */ /* 0x000fea0003800200 */
.L_x_4:
[----:B------:R-:W-:Y:S01]  /*0610*/  DADD R34, -RZ, |R8| ;  /* 0x00000000ff227229 */ /* 0x000fe20000000508 */
[----:B------:R-:W-:Y:S01]  /*0620*/  BSSY.RECONVERGENT B0, `(.L_x_6) ;  /* 0x0000006000007945 */ /* 0x000fe20003800200 */
[----:B------:R-:W-:Y:S01]  /*0630*/  DADD R6, R12, R2 ;  /* 0x000000000c067229 */ /* 0x000fe20000000002 */
[----:B------:R-:W-:Y:S01]  /*0640*/  IMAD.MOV.U32 R4, RZ, RZ, RZ ;  /* 0x000000ffff047224 */ /* 0x000fe200078e00ff */
[----:B------:R-:W-:Y:S02]  /*0650*/  MOV R5, 0x40080000 ;  /* 0x4008000000057802 */ /* 0x000fe40000000f00 */
[----:B------:R-:W-:-:S07]  /*0660*/  MOV R0, 0x680 ;  /* 0x0000068000007802 */ /* 0x000fce0000000f00 */
[----:B------:R-:W-:Y:S05]  /*0670*/  CALL.REL.NOINC `($_Z10lab_to_rgbPdi$__internal_accurate_pow) ;  /* 0x0000001800e47944 */ /* 0x000fea0003c00000 */
[----:B------:R-:W-:Y:S05]  /*0680*/  BSYNC.RECONVERGENT B0 ;  /* 0x0000000000007941 */ /* 0x000fea0003800200 */
.L_x_6:
[C---:B------:R-:W-:Y:S01]  /*0690*/  DADD R12, R8.reuse, 3 ;  /* 0x40080000080c7429 */ /* 0x040fe20000000000 */
[----:B------:R-:W-:Y:S01]  /*06a0*/  ISETP.GE.AND P0, PT, R9, RZ, PT ;  /* 0x000000ff0900720c */ /* 0x000fe20003f06270 */
[C---:B------:R-:W-:Y:S01]  /*06b0*/  DSETP.NEU.AND P1, PT, R8.reuse, RZ, PT ;  /* 0x000000ff0800722a */ /* 0x040fe20003f2d000 */
[----:B------:R-:W-:Y:S01]  /*06c0*/  BSSY.RECONVERGENT B0, `(.L_x_7) ;  /* 0x0000012000007945 */ /* 0x000fe20003800200 */
[----:B------:R-:W-:Y:S02]  /*06d0*/  DADD R14, -RZ, -R4 ;  /* 0x00000000ff0e7229 */ /* 0x000fe40000000904 */
[----:B------:R-:W-:Y:S02]  /*06e0*/  DADD R34, -RZ, |R2| ;  /* 0x00000000ff227229 */ /* 0x000fe40000000502 */
[----:B------:R-:W-:Y:S02]  /*06f0*/  DSETP.NEU.AND P3, PT, R8, 1, PT ;  /* 0x3ff000000800742a */ /* 0x000fe40003f6d000 */
[----:B------:R-:W-:-:S04]  /*0700*/  LOP3.LUT R12, R13, 0x7ff00000, RZ, 0xc0, !PT ;  /* 0x7ff000000d0c7812 */ /* 0x000fc800078ec0ff */
[----:B------:R-:W-:Y:S02]  /*0710*/  ISETP.NE.AND P2, PT, R12, 0x7ff00000, PT ;  /* 0x7ff000000c00780c */ /* 0x000fe40003f45270 */
[----:B------:R-:W-:Y:S01]  /*0720*/  FSEL R4, R14, R4, !P0 ;  /* 0x000000040e047208 */ /* 0x000fe20004000000 */
[----:B------:R-:W-:Y:S01]  /*0730*/  @!P1 IMAD.MOV.U32 R4, RZ, RZ, RZ ;  /* 0x000000ffff049224 */ /* 0x000fe200078e00ff */
[----:B------:R-:W-:Y:S01]  /*0740*/  FSEL R5, R15, R5, !P0 ;  /* 0x000000050f057208 */ /* 0x000fe20004000000 */
[----:B------:R-:W-:-:S08]  /*0750*/  @!P1 IMAD.MOV.U32 R5, RZ, RZ, R9 ;  /* 0x000000ffff059224 */ /* 0x000fd000078e0009 */
[----:B------:R-:W-:Y:S05]  /*0760*/  @P2 BRA `(.L_x_8) ;  /* 0x00000000001c2947 */ /* 0x000fea0003800000 */
[----:B------:R-:W-:-:S14]  /*0770*/  DSETP.NAN.AND P1, PT, R8, R8, PT ;  /* 0x000000080800722a */ /* 0x000fdc0003f28000 */
[----:B------:R-:W-:Y:S01]  /*0780*/  @P1 DADD R4, R8, 3 ;  /* 0x4008000008041429 */ /* 0x000fe20000000000 */
[----:B------:R-:W-:Y:S10]  /*0790*/  @P1 BRA `(.L_x_8) ;  /* 0x0000000000101947 */ /* 0x000ff40003800000 */
[----:B------:R-:W-:-:S14]  /*07a0*/  DSETP.NEU.AND P1, PT, |R8|, +INF , PT ;  /* 0x7ff000000800742a */ /* 0x000fdc0003f2d200 */
[----:B------:R-:W-:Y:S02]  /*07b0*/  @!P1 IMAD.MOV.U32 R0, RZ, RZ, -0x100000 ;  /* 0xfff00000ff009424 */ /* 0x000fe400078e00ff */
[----:B------:R-:W-:-:S03]  /*07c0*/  @!P1 IMAD.MOV.U32 R4, RZ, RZ, RZ ;  /* 0x000000ffff049224 */ /* 0x000fc600078e00ff */
[----:B------:R-:W-:-:S07]  /*07d0*/  @!P1 SEL R5, R0, 0x7ff00000, !P0 ;  /* 0x7ff0000000059807 */ /* 0x000fce0004000000 */
.L_x_8:
[----:B------:R-:W-:Y:S05]  /*07e0*/  BSYNC.RECONVERGENT B0 ;  /* 0x0000000000007941 */ /* 0x000fea0003800200 */
.L_x_7:
[----:B------:R-:W-:Y:S01]  /*07f0*/  BSSY.RECONVERGENT B0, `(.L_x_9) ;  /* 0x0000007000007945 */ /* 0x000fe20003800200 */
[----:B------:R-:W-:Y:S01]  /*0800*/  FSEL R12, R4, RZ, P3 ;  /* 0x000000ff040c7208 */ /* 0x000fe20001800000 */
[----:B------:R-:W-:Y:S01]  /*0810*/  IMAD.MOV.U32 R4, RZ, RZ, RZ ;  /* 0x000000ffff047224 */ /* 0x000fe200078e00ff */
[----:B------:R-:W-:Y:S01]  /*0820*/  FSEL R13, R5, 1.875, P3 ;  /* 0x3ff00000050d7808 */ /* 0x000fe20001800000 */
[----:B------:R-:W-:Y:S01]  /*0830*/  IMAD.MOV.U32 R5, RZ, RZ, 0x40080000 ;  /* 0x40080000ff057424 */ /* 0x000fe200078e00ff */
[----:B------:R-:W-:-:S07]  /*0840*/  MOV R0, 0x860 ;  /* 0x0000086000007802 */ /* 0x000fce0000000f00 */
[----:B------:R-:W-:Y:S05]  /*0850*/  CALL.REL.NOINC `($_Z10lab_to_rgbPdi$__internal_accurate_pow) ;  /* 0x00000018006c7944 */ /* 0x000fea0003c00000 */
[----:B------:R-:W-:Y:S05]  /*0860*/  BSYNC.RECONVERGENT B0 ;  /* 0x0000000000007941 */ /* 0x000fea0003800200 */
.L_x_9:
[C---:B------:R-:W-:Y:S01]  /*0870*/  DADD R14, R2.reuse, 3 ;  /* 0x40080000020e7429 */ /* 0x040fe20000000000 */
[----:B------:R-:W-:Y:S01]  /*0880*/  ISETP.GE.AND P1, PT, R3, RZ, PT ;  /* 0x000000ff0300720c */ /* 0x000fe20003f26270 */
[C---:B------:R-:W-:Y:S01]  /*0890*/  DSETP.NEU.AND P2, PT, R2.reuse, RZ, PT ;  /* 0x000000ff0200722a */ /* 0x040fe20003f4d000 */
[----:B------:R-:W-:Y:S01]  /*08a0*/  BSSY.RECONVERGENT B0, `(.L_x_10) ;  /* 0x0000015000007945 */ /* 0x000fe20003800200 */
[----:B------:R-:W-:Y:S02]  /*08b0*/  DSETP.NEU.AND P3, PT, R2, 1, PT ;  /* 0x3ff000000200742a */ /* 0x000fe40003f6d000 */
[----:B------:R-:W-:-:S04]  /*08c0*/  DADD R34, -RZ, |R6| ;  /* 0x00000000ff227229 */ /* 0x000fc80000000506 */
[----:B------:R-:W-:-:S04]  /*08d0*/  LOP3.LUT R14, R15, 0x7ff00000, RZ, 0xc0, !PT ;  /* 0x7ff000000f0e7812 */ /* 0x000fc800078ec0ff */
[----:B------:R-:W-:Y:S01]  /*08e0*/  ISETP.NE.AND P0, PT, R14, 0x7ff00000, PT ;  /* 0x7ff000000e00780c */ /* 0x000fe20003f05270 */
[----:B------:R-:W-:-:S10]  /*08f0*/  DADD R14, -RZ, -R4 ;  /* 0x00000000ff0e7229 */ /* 0x000fd40000000904 */
[----:B------:R-:W-:Y:S01]  /*0900*/  FSEL R4, R14, R4, !P1 ;  /* 0x000000040e047208 */ /* 0x000fe20004800000 */
[----:B------:R-:W-:Y:S01]  /*0910*/  @!P2 IMAD.MOV.U32 R4, RZ, RZ, RZ ;  /* 0x000000ffff04a224 */ /* 0x000fe200078e00ff */
[----:B------:R-:W-:Y:S01]  /*0920*/  DSETP.NEU.OR P0, PT, |R2|, +INF , P0 ;  /* 0x7ff000000200742a */ /* 0x000fe2000070d600 */
[----:B------:R-:W-:Y:S01]  /*0930*/  FSEL R5, R15, R5, !P1 ;  /* 0x000000050f057208 */ /* 0x000fe20004800000 */
[----:B------:R-:W-:-:S12]  /*0940*/  @!P2 IMAD.MOV.U32 R5, RZ, RZ, R3 ;  /* 0x000000ffff05a224 */ /* 0x000fd800078e0003 */
[----:B------:R-:W-:Y:S02]  /*0950*/  @!P0 IMAD.MOV.U32 R0, RZ, RZ, -0x100000 ;  /* 0xfff00000ff008424 */ /* 0x000fe400078e00ff */
[----:B------:R-:W-:-:S03]  /*0960*/  @!P0 IMAD.MOV.U32 R4, RZ, RZ, RZ ;  /* 0x000000ffff048224 */ /* 0x000fc600078e00ff */
[----:B------:R-:W-:Y:S02]  /*0970*/  @!P0 SEL R0, R0, 0x7ff00000, !P1 ;  /* 0x7ff0000000008807 */ /* 0x000fe40004800000 */
[----:B------:R-:W-:Y:S01]  /*0980*/  FSEL R14, R4, RZ, P3 ;  /* 0x000000ff040e7208 */ /* 0x000fe20001800000 */
[----:B------:R-:W-:Y:S02]  /*0990*/  IMAD.MOV.U32 R4, RZ, RZ, RZ ;  /* 0x000000ffff047224 */ /* 0x000fe400078e00ff */
[----:B------:R-:W-:Y:S01]  /*09a0*/  @!P0 IMAD.MOV.U32 R5, RZ, RZ, R0 ;  /* 0x000000ffff058224 */ /* 0x000fe200078e0000 */
[----:B------:R-:W-:-:S04]  /*09b0*/  MOV R0, 0x9f0 ;  /* 0x000009f000007802 */ /* 0x000fc80000000f00 */
[----:B------:R-:W-:Y:S02]  /*09c0*/  FSEL R15, R5, 1.875, P3 ;  /* 0x3ff00000050f7808 */ /* 0x000fe40001800000 */
[----:B------:R-:W-:-:S07]  /*09d0*/  MOV R5, 0x40080000 ;  /* 0x4008000000057802 */ /* 0x000fce0000000f00 */
[----:B------:R-:W-:Y:S05]  /*09e0*/  CALL.REL.NOINC `($_Z10lab_to_rgbPdi$__internal_accurate_pow) ;  /* 0x0000001800087944 */ /* 0x000fea0003c00000 */
[----:B------:R-:W-:Y:S05]  /*09f0*/  BSYNC.RECONVERGENT B0 ;  /* 0x0000000000007941 */ /* 0x000fea0003800200 */
.L_x_10:
[C---:B------:R-:W-:Y:S01]  /*0a00*/  DADD R16, R6.reuse, 3 ;  /* 0x4008000006107429 */ /* 0x040fe20000000000 */
[----:B------:R-:W-:Y:S01]  /*0a10*/  ISETP.GE.AND P1, PT, R7, RZ, PT ;  /* 0x000000ff0700720c */ /* 0x000fe20003f26270 */
[C---:B------:R-:W-:Y:S01]  /*0a20*/  DSETP.NEU.AND P2, PT, R6.reuse, RZ, PT ;  /* 0x000000ff0600722a */ /* 0x040fe20003f4d000 */
[----:B------:R-:W-:Y:S01]  /*0a30*/  BSSY.RECONVERGENT B0, `(.L_x_11) ;  /* 0x0000011000007945 */ /* 0x000fe20003800200 */
[----:B------:R-:W-:Y:S02]  /*0a40*/  DADD R18, -RZ, -R4 ;  /* 0x00000000ff127229 */ /* 0x000fe40000000904 */
[----:B------:R-:W-:-:S04]  /*0a50*/  DSETP.NEU.AND P0, PT, R6, 1, PT ;  /* 0x3ff000000600742a */ /* 0x000fc80003f0d000 */
        /* <DEDUP_REMOVED lines=14> */
.L_x_12:
[----:B------:R-:W-:Y:S05]  /*0b40*/  BSYNC.RECONVERGENT B0 ;  /* 0x0000000000007941 */ /* 0x000fea0003800200 */
.L_x_11:
[----:B------:R-:W-:Y:S01]  /*0b50*/  UMOV UR6, 0x32fcac8e ;  /* 0x32fcac8e00067882 */ /* 0x000fe20000000000 */
[----:B------:R-:W-:Y:S01]  /*0b60*/  UMOV UR7, 0x3f822318 ;  /* 0x3f82231800077882 */ /* 0x000fe20000000000 */
[----:B------:R-:W-:Y:S01]  /*0b70*/  BSSY.RECONVERGENT B0, `(.L_x_13) ;  /* 0x0000020000007945 */ /* 0x000fe20003800200 */
[----:B------:R-:W-:Y:S01]  /*0b80*/  DSETP.GT.AND P1, PT, R14, UR6, PT ;  /* 0x000000060e007e2a */ /* 0x000fe2000bf24000 */
[----:B------:R-:W-:Y:S02]  /*0b90*/  FSEL R26, R4, RZ, P0 ;  /* 0x000000ff041a7208 */ /* 0x000fe40000000000 */
[----:B------:R-:W-:-:S11]  /*0ba0*/  FSEL R27, R5, 1.875, P0 ;  /* 0x3ff00000051b7808 */ /* 0x000fd60000000000 */
[----:B------:R-:W-:Y:S05]  /*0bb0*/  @P1 BRA `(.L_x_14) ;  /* 0x00000000006c1947 */ /* 0x000fea0003800000 */
[----:B------:R-:W0:Y:S01]  /*0bc0*/  MUFU.RCP64H R5, 7.786998748779296875 ;  /* 0x401f25e300057908 */ /* 0x000e220000001800 */
[----:B------:R-:W-:Y:S01]  /*0bd0*/  IMAD.MOV.U32 R16, RZ, RZ, 0x53f7ced9 ;  /* 0x53f7ced9ff107424 */ /* 0x000fe200078e00ff */
[----:B------:R-:W-:Y:S01]  /*0be0*/  UMOV UR6, 0x611a7b96 ;  /* 0x611a7b9600067882 */ /* 0x000fe20000000000 */
[----:B------:R-:W-:Y:S01]  /*0bf0*/  IMAD.MOV.U32 R17, RZ, RZ, 0x401f25e3 ;  /* 0x401f25e3ff117424 */ /* 0x000fe200078e00ff */
[----:B------:R-:W-:Y:S01]  /*0c00*/  UMOV UR7, 0x3fc1a7b9 ;  /* 0x3fc1a7b900077882 */ /* 0x000fe20000000000 */
[----:B------:R-:W-:Y:S01]  /*0c10*/  IMAD.MOV.U32 R4, RZ, RZ, 0x1 ;  /* 0x00000001ff047424 */ /* 0x000fe200078e00ff */
[----:B------:R-:W-:Y:S01]  /*0c20*/  DADD R20, R2, -UR6 ;  /* 0x8000000602147e29 */ /* 0x000fe20008000000 */
[----:B------:R-:W-:Y:S09]  /*0c30*/  BSSY.RECONVERGENT B1, `(.L_x_14) ;  /* 0x0000013000017945 */ /* 0x000ff20003800200 */
[----:B------:R-:W-:Y:S01]  /*0c40*/  FSETP.GEU.AND P1, PT, |R21|, 6.5827683646048100446e-37, PT ;  /* 0x036000001500780b */ /* 0x000fe20003f2e200 */
[----:B0-----:R-:W-:-:S08]  /*0c50*/  DFMA R14, R4, -R16, 1 ;  /* 0x3ff00000040e742b */ /* 0x001fd00000000810 */
[----:B------:R-:W-:-:S08]  /*0c60*/  DFMA R14, R14, R14, R14 ;  /* 0x0000000e0e0e722b */ /* 0x000fd0000000000e */
[----:B------:R-:W-:-:S08]  /*0c70*/  DFMA R14, R4, R14, R4 ;  /* 0x0000000e040e722b */ /* 0x000fd00000000004 */
[----:B------:R-:W-:-:S08]  /*0c80*/  DFMA R4, R14, -R16, 1 ;  /* 0x3ff000000e04742b */ /* 0x000fd00000000810 */
[----:B------:R-:W-:-:S08]  /*0c90*/  DFMA R4, R14, R4, R14 ;  /* 0x000000040e04722b */ /* 0x000fd0000000000e */
[----:B------:R-:W-:-:S08]  /*0ca0*/  DMUL R14, R20, R4 ;  /* 0x00000004140e7228 */ /* 0x000fd00000000000 */
[----:B------:R-:W-:-:S08]  /*0cb0*/  DFMA R2, R14, -R16, R20 ;  /* 0x800000100e02722b */ /* 0x000fd00000000014 */
[----:B------:R-:W-:-:S10]  /*0cc0*/  DFMA R14, R4, R2, R14 ;  /* 0x00000002040e722b */ /* 0x000fd4000000000e */
[----:B------:R-:W-:-:S05]  /*0cd0*/  FFMA R0, RZ, 2.4866874217987060547, R15 ;  /* 0x401f25e3ff007823 */ /* 0x000fca000000000f */
[----:B------:R-:W-:-:S13]  /*0ce0*/  FSETP.GT.AND P0, PT, |R0|, 1.469367938527859385e-39, PT ;  /* 0x001000000000780b */ /* 0x000fda0003f04200 */
[----:B------:R-:W-:Y:S05]  /*0cf0*/  @P0 BRA P1, `(.L_x_15) ;  /* 0x0000000000180947 */ /* 0x000fea0000800000 */
[----:B------:R-:W-:Y:S01]  /*0d00*/  IMAD.MOV.U32 R22, RZ, RZ, 0x53f7ced9 ;  /* 0x53f7ced9ff167424 */ /* 0x000fe200078e00ff */
[----:B------:R-:W-:Y:S01]  /*0d10*/  MOV R0, 0xd40 ;  /* 0x00000d4000007802 */ /* 0x000fe20000000f00 */
[----:B------:R-:W-:-:S07]  /*0d20*/  IMAD.MOV.U32 R23, RZ, RZ, 0x401f25e3 ;  /* 0x401f25e3ff177424 */ /* 0x000fce00078e00ff */
[----:B------:R-:W-:Y:S05]  /*0d30*/  CALL.REL.NOINC `($__internal_0_$__cuda_sm20_div_rn_f64_full) ;  /* 0x0000000c00c07944 */ /* 0x000fea0003c00000 */
[----:B------:R-:W-:Y:S02]  /*0d40*/  IMAD.MOV.U32 R14, RZ, RZ, R16 ;  /* 0x000000ffff0e7224 */ /* 0x000fe400078e0010 */
[----:B------:R-:W-:-:S07]  /*0d50*/  IMAD.MOV.U32 R15, RZ, RZ, R17 ;  /* 0x000000ffff0f7224 */ /* 0x000fce00078e0011 */
.L_x_15:
[----:B------:R-:W-:Y:S05]  /*0d60*/  BSYNC.RECONVERGENT B1 ;  /* 0x0000000000017941 */ /* 0x000fea0003800200 */
.L_x_14:
[----:B------:R-:W-:Y:S05]  /*0d70*/  BSYNC.RECONVERGENT B0 ;  /* 0x0000000000007941 */ /* 0x000fea0003800200 */
.L_x_13:
[----:B------:R-:W-:Y:S01]  /*0d80*/  UMOV UR6, 0x32fcac8e ;  /* 0x32fcac8e00067882 */ /* 0x000fe20000000000 */
[----:B------:R-:W-:Y:S01]  /*0d90*/  UMOV UR7, 0x3f822318 ;  /* 0x3f82231800077882 */ /* 0x000fe20000000000 */
[----:B------:R-:W-:Y:S01]  /*0da0*/  BSSY.RECONVERGENT B0, `(.L_x_16) ;  /* 0x000001e000007945 */ /* 0x000fe20003800200 */
[----:B------:R-:W-:-:S14]  /*0db0*/  DSETP.GT.AND P0, PT, R12, UR6, PT ;  /* 0x000000060c007e2a */ /* 0x000fdc000bf04000 */
[----:B------:R-:W-:Y:S05]  /*0dc0*/  @P0 BRA `(.L_x_17) ;  /* 0x00000000006c0947 */ /* 0x000fea0003800000 */
[----:B------:R-:W0:Y:S01]  /*0dd0*/  MUFU.RCP64H R3, 7.786998748779296875 ;  /* 0x401f25e300037908 */ /* 0x000e220000001800 */
[----:B------:R-:W-:Y:S01]  /*0de0*/  IMAD.MOV.U32 R4, RZ, RZ, 0x53f7ced9 ;  /* 0x53f7ced9ff047424 */ /* 0x000fe200078e00ff */
[----:B------:R-:W-:Y:S01]  /*0df0*/  MOV R5, 0x401f25e3 ;  /* 0x401f25e300057802 */ /* 0x000fe20000000f00 */
[----:B------:R-:W-:Y:S01]  /*0e00*/  IMAD.MOV.U32 R2, RZ, RZ, 0x1 ;  /* 0x00000001ff027424 */ /* 0x000fe200078e00ff */
[----:B------:R-:W-:Y:S01]  /*0e10*/  UMOV UR6, 0x611a7b96 ;  /* 0x611a7b9600067882 */ /* 0x000fe20000000000 */
[----:B------:R-:W-:Y:S01]  /*0e20*/  UMOV UR7, 0x3fc1a7b9 ;  /* 0x3fc1a7b900077882 */ /* 0x000fe20000000000 */
[----:B------:R-:W-:Y:S01]  /*0e30*/  BSSY.RECONVERGENT B1, `(.L_x_17) ;  /* 0x0000014000017945 */ /* 0x000fe20003800200 */
[----:B------:R-:W-:Y:S02]  /*0e40*/  DADD R20, R8, -UR6 ;  /* 0x8000000608147e29 */ /* 0x000fe40008000000 */
[----:B0-----:R-:W-:-:S08]  /*0e50*/  DFMA R12, R2, -R4, 1 ;  /* 0x3ff00000020c742b */ /* 0x001fd00000000804 */
[----:B------:R-:W-:Y:S01]  /*0e60*/  FSETP.GEU.AND P1, PT, |R21|, 6.5827683646048100446e-37, PT ;  /* 0x036000001500780b */ /* 0x000fe20003f2e200 */
        /* <DEDUP_REMOVED lines=16> */
.L_x_18:
[----:B------:R-:W-:Y:S05]  /*0f70*/  BSYNC.RECONVERGENT B1 ;  /* 0x0000000000017941 */ /* 0x000fea0003800200 */
.L_x_17:
[----:B------:R-:W-:Y:S05]  /*0f80*/  BSYNC.RECONVERGENT B0 ;  /* 0x0000000000007941 */ /* 0x000fea0003800200 */
.L_x_16:
[----:B------:R-:W-:Y:S01]  /*0f90*/  UMOV UR6, 0x32fcac8e ;  /* 0x32fcac8e00067882 */ /* 0x000fe20000000000 */
[----:B------:R-:W-:Y:S01]  /*0fa0*/  UMOV UR7, 0x3f822318 ;  /* 0x3f82231800077882 */ /* 0x000fe20000000000 */
[----:B------:R-:W-:Y:S01]  /*0fb0*/  BSSY.RECONVERGENT B0, `(.L_x_19) ;  /* 0x000001e000007945 */ /* 0x000fe20003800200 */
[----:B------:R-:W-:-:S14]  /*0fc0*/  DSETP.GT.AND P0, PT, R26, UR6, PT ;  /* 0x000000061a007e2a */ /* 0x000fdc000bf04000 */
        /* <DEDUP_REMOVED lines=27> */
.L_x_21:
[----:B------:R-:W-:Y:S05]  /*1180*/  BSYNC.RECONVERGENT B1 ;  /* 0x0000000000017941 */ /* 0x000fea0003800200 */
.L_x_20:
[----:B------:R-:W-:Y:S05]  /*1190*/  BSYNC.RECONVERGENT B0 ;  /* 0x0000000000007941 */ /* 0x000fea0003800200 */
.L_x_19:
[----:B------:R-:W-:Y:S01]  /*11a0*/  UMOV UR6, 0xb3892ee8 ;  /* 0xb3892ee800067882 */ /* 0x000fe20000000000 */
[----:B------:R-:W-:Y:S01]  /*11b0*/  UMOV UR7, 0x3fee6a22 ;  /* 0x3fee6a2200077882 */ /* 0x000fe20000000000 */
[----:B------:R-:W-:Y:S01]  /*11c0*/  UMOV UR8, 0x6f69446 ;  /* 0x06f6944600087882 */ /* 0x000fe20000000000 */
[----:B------:R-:W-:Y:S01]  /*11d0*/  UMOV UR9, 0x3ff8985f ;  /* 0x3ff8985f00097882 */ /* 0x000fe20000000000 */
[----:B------:R-:W-:Y:S01]  /*11e0*/  DMUL R12, R12, UR6 ;  /* 0x000000060c0c7c28 */ /* 0x000fe20008000000 */
[----:B------:R-:W-:Y:S01]  /*11f0*/  UMOV UR6, 0x50763a19 ;  /* 0x50763a1900067882 */ /* 0x000fe20000000000 */
[C---:B------:R-:W-:Y:S01]  /*1200*/  DMUL R2, R14.reuse, -UR8 ;  /* 0x800000080e027c28 */ /* 0x040fe20008000000 */
[----:B------:R-:W-:Y:S01]  /*1210*/  UMOV UR8, 0x83126e9 ;  /* 0x083126e900087882 */ /* 0x000fe20000000000 */
[----:B------:R-:W-:Y:S01]  /*1220*/  UMOV UR9, 0x3fca1cac ;  /* 0x3fca1cac00097882 */ /* 0x000fe20000000000 */
[----:B------:R-:W-:Y:S01]  /*1230*/  UMOV UR7, 0x3ff16b89 ;  /* 0x3ff16b8900077882 */ /* 0x000fe20000000000 */
[----:B------:R-:W-:Y:S01]  /*1240*/  DMUL R6, R14, -UR8 ;  /* 0x800000080e067c28 */ /* 0x000fe20008000000 */
[----:B------:R-:W-:Y:S01]  /*1250*/  UMOV UR8, 0xb15b573f ;  /* 0xb15b573f00087882 */ /* 0x000fe20000000000 */
[----:B------:R-:W-:Y:S01]  /*1260*/  UMOV UR9, 0x4009ecbf ;  /* 0x4009ecbf00097882 */ /* 0x000fe20000000000 */
[----:B------:R-:W-:Y:S01]  /*1270*/  DMUL R8, R26, UR6 ;  /* 0x000000061a087c28 */ /* 0x000fe20008000000 */
[----:B------:R-:W-:Y:S01]  /*1280*/  UMOV UR6, 0x92a30553 ;  /* 0x92a3055300067882 */ /* 0x000fe20000000000 */
[C---:B------:R-:W-:Y:S01]  /*1290*/  DFMA R2, R12.reuse, UR8, R2 ;  /* 0x000000080c027c2b */ /* 0x040fe20008000002 */
[----:B------:R-:W-:Y:S01]  /*12a0*/  UMOV UR7, 0x3fef013a ;  /* 0x3fef013a00077882 */ /* 0x000fe20000000000 */
[----:B------:R-:W-:Y:S01]  /*12b0*/  UMOV UR8, 0xdcc63f14 ;  /* 0xdcc63f1400087882 */ /* 0x000fe20000000000 */
[----:B------:R-:W-:Y:S01]  /*12c0*/  DMUL R4, R12, -UR6 ;  /* 0x800000060c047c28 */ /* 0x000fe20008000000 */
[----:B------:R-:W-:Y:S01]  /*12d0*/  UMOV UR6, 0xf9724745 ;  /* 0xf972474500067882 */ /* 0x000fe20000000000 */
[----:B------:R-:W-:Y:S01]  /*12e0*/  UMOV UR7, 0x3fdfe90f ;  /* 0x3fdfe90f00077882 */ /* 0x000fe20000000000 */
[----:B------:R-:W-:Y:S01]  /*12f0*/  UMOV UR9, 0x3fac84b5 ;  /* 0x3fac84b500097882 */ /* 0x000fe20000000000 */
[----:B------:R-:W-:Y:S01]  /*1300*/  BSSY.RECONVERGENT B0, `(.L_x_22) ;  /* 0x000002f000007945 */ /* 0x000fe20003800200 */
[----:B------:R-:W-:Y:S01]  /*1310*/  DFMA R2, R8, -UR6, R2 ;  /* 0x8000000608027c2b */ /* 0x000fe20008000002 */
[----:B------:R-:W-:Y:S01]  /*1320*/  UMOV UR6, 0xdc5d6388 ;  /* 0xdc5d638800067882 */ /* 0x000fe20000000000 */
[----:B------:R-:W-:Y:S01]  /*1330*/  UMOV UR7, 0x3ffe0346 ;  /* 0x3ffe034600077882 */ /* 0x000fe20000000000 */
[----:B------:R-:W-:Y:S01]  /*1340*/  DFMA R6, R12, UR8, R6 ;  /* 0x000000080c067c2b */ /* 0x000fe20008000006 */
[----:B------:R-:W-:Y:S01]  /*1350*/  UMOV UR8, 0xd4fdf3b6 ;  /* 0xd4fdf3b600087882 */ /* 0x000fe20000000000 */
[----:B------:R-:W-:Y:S01]  /*1360*/  DFMA R4, R14, UR6, R4 ;  /* 0x000000060e047c2b */ /* 0x000fe20008000004 */
[----:B------:R-:W-:Y:S01]  /*1370*/  UMOV UR6, 0x7387b719 ;  /* 0x7387b71900067882 */ /* 0x000fe20000000000 */
[----:B------:R-:W-:Y:S01]  /*1380*/  UMOV UR7, 0x3f69a5c3 ;  /* 0x3f69a5c300077882 */ /* 0x000fe20000000000 */
[----:B------:R-:W-:Y:S01]  /*1390*/  UMOV UR9, 0x3ff0e978 ;  /* 0x3ff0e97800097882 */ /* 0x000fe20000000000 */
[----:B------:R-:W-:Y:S01]  /*13a0*/  DSETP.GT.AND P0, PT, R2, UR6, PT ;  /* 0x0000000602007e2a */ /* 0x000fe2000bf04000 */
[----:B------:R-:W-:Y:S01]  /*13b0*/  UMOV UR6, 0xed916873 ;  /* 0xed91687300067882 */ /* 0x000fe20000000000 */
[----:B------:R-:W-:Y:S01]  /*13c0*/  UMOV UR7, 0x3fa53f7c ;  /* 0x3fa53f7c00077882 */ /* 0x000fe20000000000 */
[----:B------:R-:W-:-:S02]  /*13d0*/  DFMA R6, R8, UR8, R6 ;  /* 0x0000000808067c2b */ /* 0x000fc40008000006 */
[----:B------:R-:W-:-:S09]  /*13e0*/  DFMA R8, R8, UR6, R4 ;  /* 0x0000000608087c2b */ /* 0x000fd20008000004 */
[----:B------:R-:W-:Y:S05]  /*13f0*/  @!P0 BRA `(.L_x_23) ;  /* 0x0000000000708947 */ /* 0x000fea0003800000 */
[----:B------:R-:W-:Y:S01]  /*1400*/  BSSY.RECONVERGENT B1, `(.L_x_24) ;  /* 0x0000008000017945 */ /* 0x000fe20003800200 */
[----:B------:R-:W-:Y:S01]  /*1410*/  ISETP.GE.AND P1, PT, R3, RZ, PT ;  /* 0x000000ff0300720c */ /* 0x000fe20003f26270 */
[----:B------:R-:W-:Y:S01]  /*1420*/  IMAD.MOV.U32 R35, RZ, RZ, R3 ;  /* 0x000000ffff237224 */ /* 0x000fe200078e0003 */
[----:B------:R-:W-:Y:S01]  /*1430*/  MOV R34, R2 ;  /* 0x0000000200227202 */ /* 0x000fe20000000f00 */
[----:B------:R-:W-:Y:S01]  /*1440*/  IMAD.MOV.U32 R4, RZ, RZ, -0x55555555 ;  /* 0xaaaaaaabff047424 */ /* 0x000fe200078e00ff */
[----:B------:R-:W-:Y:S01]  /*1450*/  MOV R0, 0x1480 ;  /* 0x0000148000007802 */ /* 0x000fe20000000f00 */
[----:B------:R-:W-:-:S08]  /*1460*/  IMAD.MOV.U32 R5, RZ, RZ, 0x3fdaaaaa ;  /* 0x3fdaaaaaff057424 */ /* 0x000fd000078e00ff */
[----:B------:R-:W-:Y:S05]  /*1470*/  CALL.REL.NOINC `($_Z10lab_to_rgbPdi$__internal_accurate_pow) ;  /* 0x0000000c00647944 */ /* 0x000fea0003c00000 */
[----:B------:R-:W-:Y:S05]  /*1480*/  BSYNC.RECONVERGENT B1 ;  /* 0x0000000000017941 */ /* 0x000fea0003800200 */
.L_x_24:
[----:B------:R-:W-:Y:S01]  /*1490*/  UMOV UR6, 0xaaaaaaab ;  /* 0xaaaaaaab00067882 */ /* 0x000fe20000000000 */
[----:B------:R-:W-:Y:S01]  /*14a0*/  UMOV UR7, 0x3fdaaaaa ;  /* 0x3fdaaaaa00077882 */ /* 0x000fe20000000000 */
[----:B------:R-:W-:Y:S01]  /*14b0*/  FSEL R4, R4, RZ, P1 ;  /* 0x000000ff04047208 */ /* 0x000fe20000800000 */
[----:B------:R-:W-:Y:S01]  /*14c0*/  DADD R12, R2, UR6 ;  /* 0x00000006020c7e29 */ /* 0x000fe20008000000 */
[----:B------:R-:W-:Y:S01]  /*14d0*/  FSEL R5, R5, -QNAN , P1 ;  /* 0xfff8000005057808 */ /* 0x000fe20000800000 */
[----:B------:R-:W-:Y:S01]  /*14e0*/  UMOV UR6, 0xae147ae1 ;  /* 0xae147ae100067882 */ /* 0x000fe20000000000 */
[----:B------:R-:W-:-:S07]  /*14f0*/  UMOV UR7, 0x3ff0e147 ;  /* 0x3ff0e14700077882 */ /* 0x000fce0000000000 */
[----:B------:R-:W-:Y:S01]  /*1500*/  LOP3.LUT R12, R13, 0x7ff00000, RZ, 0xc0, !PT ;  /* 0x7ff000000d0c7812 */ /* 0x000fe200078ec0ff */
[----:B------:R-:W-:-:S03]  /*1510*/  IMAD.MOV.U32 R13, RZ, RZ, 0x3fac28f5 ;  /* 0x3fac28f5ff0d7424 */ /* 0x000fc600078e00ff */
[----:B------:R-:W-:Y:S01]  /*1520*/  ISETP.NE.AND P0, PT, R12, 0x7ff00000, PT ;  /* 0x7ff000000c00780c */ /* 0x000fe20003f05270 */
[----:B------:R-:W-:-:S12]  /*1530*/  IMAD.MOV.U32 R12, RZ, RZ, -0x3d70a3d7 ;  /* 0xc28f5c29ff0c7424 */ /* 0x000fd800078e00ff */
[----:B------:R-:W-:-:S14]  /*1540*/  DSETP.NEU.OR P0, PT, R2, +INF , P0 ;  /* 0x7ff000000200742a */ /* 0x000fdc000070d400 */
[----:B------:R-:W-:Y:S02]  /*1550*/  @!P0 IMAD.MOV.U32 R4, RZ, RZ, 0x0 ;  /* 0x00000000ff048424 */ /* 0x000fe400078e00ff */
[----:B------:R-:W-:Y:S01]  /*1560*/  @!P0 IMAD.MOV.U32 R5, RZ, RZ, 0x7ff00000 ;  /* 0x7ff00000ff058424 */ /* 0x000fe200078e00ff */
[----:B------:R-:W-:-:S05]  /*1570*/  DSETP.NEU.AND P0, PT, R2, 1, PT ;  /* 0x3ff000000200742a */ /* 0x000fca0003f0d000 */
[----:B------:R-:W-:-:S10]  /*1580*/  DFMA R4, R4, UR6, -R12 ;  /* 0x0000000604047c2b */ /* 0x000fd4000800080c */
[----:B------:R-:W-:Y:S02]  /*1590*/  FSEL R2, R4, -QNAN , P0 ;  /* 0xffffffff04027808 */ /* 0x000fe40000000000 */
[----:B------:R-:W-:Y:S01]  /*15a0*/  FSEL R3, R5, 1.8749998807907104492, P0 ;  /* 0x3fefffff05037808 */ /* 0x000fe20000000000 */
[----:B------:R-:W-:Y:S06]  /*15b0*/  BRA `(.L_x_25) ;  /* 0x00000000000c7947 */ /* 0x000fec0003800000 */
.L_x_23:
[----:B------:R-:W-:Y:S01]  /*15c0*/  UMOV UR6, 0x3d70a3d7 ;  /* 0x3d70a3d700067882 */ /* 0x000fe20000000000 */
[----:B------:R-:W-:Y:S02]  /*15d0*/  UMOV UR7, 0x4029d70a ;  /* 0x4029d70a00077882 */ /* 0x000fe40000000000 */
[----:B------:R-:W-:-:S11]  /*15e0*/  DMUL R2, R2, UR6 ;  /* 0x0000000602027c28 */ /* 0x000fd60008000000 */
.L_x_25:
[----:B------:R-:W-:Y:S05]  /*15f0*/  BSYNC.RECONVERGENT B0 ;  /* 0x0000000000007941 */ /* 0x000fea0003800200 */
.L_x_22:
[----:B------:R-:W-:Y:S01]  /*1600*/  UMOV UR6, 0x7387b719 ;  /* 0x7387b71900067882 */ /* 0x000fe20000000000 */
[----:B------:R-:W-:Y:S01]  /*1610*/  UMOV UR7, 0x3f69a5c3 ;  /* 0x3f69a5c300077882 */ /* 0x000fe20000000000 */
[----:B------:R-:W-:Y:S01]  /*1620*/  BSSY.RECONVERGENT B0, `(.L_x_26) ;  /* 0x0000022000007945 */ /* 0x000fe20003800200 */
[----:B------:R-:W-:-:S14]  /*1630*/  DSETP.GT.AND P0, PT, R8, UR6, PT ;  /* 0x0000000608007e2a */ /* 0x000fdc000bf04000 */
[----:B------:R-:W-:Y:S05]  /*1640*/  @!P0 BRA `(.L_x_27) ;  /* 0x0000000000708947 */ /* 0x000fea0003800000 */
[----:B------:R-:W-:Y:S01]  /*1650*/  BSSY.RECONVERGENT B1, `(.L_x_28) ;  /* 0x0000008000017945 */ /* 0x000fe20003800200 */
[----:B------:R-:W-:Y:S01]  /*1660*/  ISETP.GE.AND P1, PT, R9, RZ, PT ;  /* 0x000000ff0900720c */ /* 0x000fe20003f26270 */
[----:B------:R-:W-:Y:S01]  /*1670*/  IMAD.MOV.U32 R34, RZ, RZ, R8 ;  /* 0x000000ffff227224 */ /* 0x000fe200078e0008 */
[----:B------:R-:W-:Y:S01]  /*1680*/  MOV R0, 0x16d0 ;  /* 0x000016d000007802 */ /* 0x000fe20000000f00 */
[----:B------:R-:W-:Y:S02]  /*1690*/  IMAD.MOV.U32 R35, RZ, RZ, R9 ;  /* 0x000000ffff237224 */ /* 0x000fe400078e0009 */
[----:B------:R-:W-:Y:S02]  /*16a0*/  IMAD.MOV.U32 R4, RZ, RZ, -0x55555555 ;  /* 0xaaaaaaabff047424 */ /* 0x000fe400078e00ff */
[----:B------:R-:W-:-:S07]  /*16b0*/  IMAD.MOV.U32 R5, RZ, RZ, 0x3fdaaaaa ;  /* 0x3fdaaaaaff057424 */ /* 0x000fce00078e00ff */
[----:B------:R-:W-:Y:S05]  /*16c0*/  CALL.REL.NOINC `($_Z10lab_to_rgbPdi$__internal_accurate_pow) ;  /* 0x0000000800d07944 */ /* 0x000fea0003c00000 */
[----:B------:R-:W-:Y:S05]  /*16d0*/  BSYNC.RECONVERGENT B1 ;  /* 0x0000000000017941 */ /* 0x000fea0003800200 */
.L_x_28:
[----:B------:R-:W-:Y:S01]  /*16e0*/  UMOV UR6, 0xaaaaaaab ;  /* 0xaaaaaaab00067882 */ /* 0x000fe20000000000 */
[----:B------:R-:W-:Y:S01]  /*16f0*/  UMOV UR7, 0x3fdaaaaa ;  /* 0x3fdaaaaa00077882 */ /* 0x000fe20000000000 */
[C---:B------:R-:W-:Y:S01]  /*1700*/  DSETP.NEU.AND P0, PT, R8.reuse, +INF , PT ;  /* 0x7ff000000800742a */ /* 0x040fe20003f0d000 */
[----:B------:R-:W-:Y:S01]  /*1710*/  FSEL R4, R4, RZ, P1 ;  /* 0x000000ff04047208 */ /* 0x000fe20000800000 */
[----:B------:R-:W-:Y:S01]  /*1720*/  DADD R12, R8, UR6 ;  /* 0x00000006080c7e29 */ /* 0x000fe20008000000 */
[----:B------:R-:W-:Y:S01]  /*1730*/  FSEL R5, R5, -QNAN , P1 ;  /* 0xfff8000005057808 */ /* 0x000fe20000800000 */
[----:B------:R-:W-:Y:S01]  /*1740*/  UMOV UR6, 0xae147ae1 ;  /* 0xae147ae100067882 */ /* 0x000fe20000000000 */
[----:B------:R-:W-:-:S07]  /*1750*/  UMOV UR7, 0x3ff0e147 ;  /* 0x3ff0e14700077882 */ /* 0x000fce0000000000 */
[----:B------:R-:W-:Y:S01]  /*1760*/  LOP3.LUT R12, R13, 0x7ff00000, RZ, 0xc0, !PT ;  /* 0x7ff000000d0c7812 */ /* 0x000fe200078ec0ff */
[----:B------:R-:W-:-:S03]  /*1770*/  IMAD.MOV.U32 R13, RZ, RZ, 0x3fac28f5 ;  /* 0x3fac28f5ff0d7424 */ /* 0x000fc600078e00ff */
[----:B------:R-:W-:Y:S02]  /*1780*/  ISETP.NE.OR P0, PT, R12, 0x7ff00000, P0 ;  /* 0x7ff000000c00780c */ /* 0x000fe40000705670 */
[----:B------:R-:W-:-:S11]  /*1790*/  MOV R12, 0xc28f5c29 ;  /* 0xc28f5c29000c7802 */ /* 0x000fd60000000f00 */
[----:B------:R-:W-:Y:S02]  /*17a0*/  @!P0 IMAD.MOV.U32 R4, RZ, RZ, 0x0 ;  /* 0x00000000ff048424 */ /* 0x000fe400078e00ff */
[----:B------:R-:W-:Y:S01]  /*17b0*/  @!P0 IMAD.MOV.U32 R5, RZ, RZ, 0x7ff00000 ;  /* 0x7ff00000ff058424 */ /* 0x000fe200078e00ff */
[----:B------:R-:W-:-:S05]  /*17c0*/  DSETP.NEU.AND P0, PT, R8, 1, PT ;  /* 0x3ff000000800742a */ /* 0x000fca0003f0d000 */
[----:B------:R-:W-:-:S10]  /*17d0*/  DFMA R4, R4, UR6, -R12 ;  /* 0x0000000604047c2b */ /* 0x000fd4000800080c */
[----:B------:R-:W-:Y:S02]  /*17e0*/  FSEL R8, R4, -QNAN , P0 ;  /* 0xffffffff04087808 */ /* 0x000fe40000000000 */
[----:B------:R-:W-:Y:S01]  /*17f0*/  FSEL R9, R5, 1.8749998807907104492, P0 ;  /* 0x3fefffff05097808 */ /* 0x000fe20000000000 */
[----:B------:R-:W-:Y:S06]  /*1800*/  BRA `(.L_x_29) ;  /* 0x00000000000c7947 */ /* 0x000fec0003800000 */
.L_x_27:
[----:B------:R-:W-:Y:S01]  /*1810*/  UMOV UR6, 0x3d70a3d7 ;  /* 0x3d70a3d700067882 */ /* 0x000fe20000000000 */
[----:B------:R-:W-:Y:S02]  /*1820*/  UMOV UR7, 0x4029d70a ;  /* 0x4029d70a00077882 */ /* 0x000fe40000000000 */
[----:B------:R-:W-:-:S11]  /*1830*/  DMUL R8, R8, UR6 ;  /* 0x0000000608087c28 */ /* 0x000fd60008000000 */
.L_x_29:
[----:B------:R-:W-:Y:S05]  /*1840*/  BSYNC.RECONVERGENT B0 ;  /* 0x0000000000007941 */ /* 0x000fea0003800200 */
.L_x_26:
        /* <DEDUP_REMOVED lines=14> */
.L_x_32:
        /* <DEDUP_REMOVED lines=10> */
[----:B------:R-:W-:Y:S01]  /*19d0*/  ISETP.NE.OR P0, PT, R12, 0x7ff00000, P0 ;  /* 0x7ff000000c00780c */ /* 0x000fe20000705670 */
[----:B------:R-:W-:-:S12]  /*19e0*/  IMAD.MOV.U32 R12, RZ, RZ, -0x3d70a3d7 ;  /* 0xc28f5c29ff0c7424 */ /* 0x000fd800078e00ff */
[----:B------:R-:W-:Y:S02]  /*19f0*/  @!P0 IMAD.MOV.U32 R4, RZ, RZ, 0x0 ;  /* 0x00000000ff048424 */ /* 0x000fe400078e00ff */
[----:B------:R-:W-:Y:S01]  /*1a00*/  @!P0 IMAD.MOV.U32 R5, RZ, RZ, 0x7ff00000 ;  /* 0x7ff00000ff058424 */ /* 0x000fe200078e00ff */
[----:B------:R-:W-:-:S05]  /*1a10*/  DSETP.NEU.AND P0, PT, R6, 1, PT ;  /* 0x3ff000000600742a */ /* 0x000fca0003f0d000 */
[----:B------:R-:W-:-:S10]  /*1a20*/  DFMA R4, R4, UR6, -R12 ;  /* 0x0000000604047c2b */ /* 0x000fd4000800080c */
[----:B------:R-:W-:Y:S02]  /*1a30*/  FSEL R6, R4, -QNAN , P0 ;  /* 0xffffffff04067808 */ /* 0x000fe40000000000 */
[----:B------:R-:W-:Y:S01]  /*1a40*/  FSEL R7, R5, 1.8749998807907104492, P0 ;  /* 0x3fefffff05077808 */ /* 0x000fe20000000000 */
[----:B------:R-:W-:Y:S06]  /*1a50*/  BRA `(.L_x_33) ;  /* 0x00000000000c7947 */ /* 0x000fec0003800000 */
.L_x_31:
[----:B------:R-:W-:Y:S01]  /*1a60*/  UMOV UR6, 0x3d70a3d7 ;  /* 0x3d70a3d700067882 */ /* 0x000fe20000000000 */
[----:B------:R-:W-:Y:S02]  /*1a70*/  UMOV UR7, 0x4029d70a ;  /* 0x4029d70a00077882 */ /* 0x000fe40000000000 */
[----:B------:R-:W-:-:S11]  /*1a80*/  DMUL R6, R6, UR6 ;  /* 0x0000000606067c28 */ /* 0x000fd60008000000 */
.L_x_33:
[----:B------:R-:W-:Y:S05]  /*1a90*/  BSYNC.RECONVERGENT B0 ;  /* 0x0000000000007941 */ /* 0x000fea0003800200 */
.L_x_30:
[----:B------:R-:W-:Y:S01]  /*1aa0*/  DMUL R6, R6, 255 ;  /* 0x406fe00006067828 */ /* 0x000fe20000000000 */
[----:B------:R-:W-:Y:S01]  /*1ab0*/  IMAD.MOV.U32 R13, RZ, RZ, 0x80000 ;  /* 0x00080000ff0d7424 */ /* 0x000fe200078e00ff */
[----:B------:R-:W-:Y:S01]  /*1ac0*/  DMUL R2, R2, 255 ;  /* 0x406fe00002027828 */ /* 0x000fe20000000000 */
[----:B------:R-:W-:Y:S01]  /*1ad0*/  IMAD.MOV.U32 R12, RZ, RZ, 0x80000 ;  /* 0x00080000ff0c7424 */ /* 0x000fe200078e00ff */
[----:B------:R-:W-:-:S04]  /*1ae0*/  DMUL R8, R8, 255 ;  /* 0x406fe00008087828 */ /* 0x000fc80000000000 */
[----:B------:R-:W-:Y:S02]  /*1af0*/  DSETP.MIN.AND P4, P5, R6, 255, PT ;  /* 0x406fe0000600742a */ /* 0x000fe40003d80000 */
[----:B------:R-:W-:Y:S02]  /*1b00*/  DSETP.MIN.AND P0, P1, R2, 255, PT ;  /* 0x406fe0000200742a */ /* 0x000fe40003900000 */
[----:B------:R-:W-:Y:S01]  /*1b10*/  DSETP.MIN.AND P2, P3, R8, 255, PT ;  /* 0x406fe0000800742a */ /* 0x000fe20003b40000 */
[----:B------:R-:W-:Y:S01]  /*1b20*/  MOV R0, R2 ;  /* 0x0000000200007202 */ /* 0x000fe20000000f00 */
[----:B------:R-:W-:Y:S01]  /*1b30*/  IMAD.MOV.U32 R2, RZ, RZ, R7 ;  /* 0x000000ffff027224 */ /* 0x000fe200078e0007 */
[----:B------:R-:W-:Y:S01]  /*1b40*/  SEL R6, R6, RZ, P4 ;  /* 0x000000ff06067207 */ /* 0x000fe20002000000 */
[----:B------:R-:W-:Y:S01]  /*1b50*/  IMAD.MOV.U32 R4, RZ, RZ, R8 ;  /* 0x000000ffff047224 */ /* 0x000fe200078e0008 */
[----:B------:R-:W-:Y:S01]  /*1b60*/  FSEL R3, R3, 3.748046875, P0 ;  /* 0x406fe00003037808 */ /* 0x000fe20000000000 */
[----:B------:R-:W-:Y:S01]  /*1b70*/  IMAD.MOV.U32 R8, RZ, RZ, 0x80000 ;  /* 0x00080000ff087424 */ /* 0x000fe200078e00ff */
[----:B------:R-:W-:-:S02]  /*1b80*/  FSEL R5, R9, 3.748046875, P2 ;  /* 0x406fe00009057808 */ /* 0x000fc40001000000 */
[----:B------:R-:W-:Y:S02]  /*1b90*/  FSEL R9, R2, 3.748046875, P4 ;  /* 0x406fe00002097808 */ /* 0x000fe40002000000 */
[----:B------:R-:W-:Y:S02]  /*1ba0*/  @P5 LOP3.LUT R9, R13, 0x406fe000, RZ, 0xfc, !PT ;  /* 0x406fe0000d095812 */ /* 0x000fe400078efcff */
[----:B------:R-:W-:Y:S02]  /*1bb0*/  @P1 LOP3.LUT R3, R8, 0x406fe000, RZ, 0xfc, !PT ;  /* 0x406fe00008031812 */ /* 0x000fe400078efcff */
[----:B------:R-:W-:Y:S01]  /*1bc0*/  @P3 LOP3.LUT R5, R12, 0x406fe000, RZ, 0xfc, !PT ;  /* 0x406fe0000c053812 */ /* 0x000fe200078efcff */
[----:B------:R-:W-:Y:S01]  /*1bd0*/  IMAD.MOV.U32 R7, RZ, RZ, R9 ;  /* 0x000000ffff077224 */ /* 0x000fe200078e0009 */
[----:B------:R-:W-:Y:S02]  /*1be0*/  SEL R2, R0, RZ, P0 ;  /* 0x000000ff00027207 */ /* 0x000fe40000000000 */
[----:B------:R-:W-:-:S02]  /*1bf0*/  SEL R4, R4, RZ, P2 ;  /* 0x000000ff04047207 */ /* 0x000fc40001000000 */
[----:B------:R-:W-:Y:S04]  /*1c00*/  STG.E.64 desc[UR4][R10.64+0x10], R6 ;  /* 0x000010060a007986 */ /* 0x000fe8000c101b04 */
[----:B------:R-:W-:Y:S04]  /*1c10*/  STG.E.64 desc[UR4][R10.64], R2 ;  /* 0x000000020a007986 */ /* 0x000fe8000c101b04 */
[----:B------:R-:W-:Y:S01]  /*1c20*/  STG.E.64 desc[UR4][R10.64+0x8], R4 ;  /* 0x000008040a007986 */ /* 0x000fe2000c101b04 */
[----:B------:R-:W-:Y:S05]  /*1c30*/  EXIT ;  /* 0x000000000000794d */ /* 0x000fea0003800000 */
        .weak           $__internal_0_$__cuda_sm20_div_rn_f64_full
        .type           $__internal_0_$__cuda_sm20_div_rn_f64_full,@function
        .size           $__internal_0_$__cuda_sm20_div_rn_f64_full,($_Z10lab_to_rgbPdi$__internal_accurate_pow - $__internal_0_$__cuda_sm20_div_rn_f64_full)
$__internal_0_$__cuda_sm20_div_rn_f64_full:
[C---:B------:R-:W-:Y:S01]  /*1c40*/  FSETP.GEU.AND P0, PT, |R23|.reuse, 1.469367938527859385e-39, PT ;  /* 0x001000001700780b */ /* 0x040fe20003f0e200 */
[----:B------:R-:W-:Y:S01]  /*1c50*/  IMAD.MOV.U32 R30, RZ, RZ, 0x1 ;  /* 0x00000001ff1e7424 */ /* 0x000fe200078e00ff */
[----:B------:R-:W-:Y:S01]  /*1c60*/  LOP3.LUT R24, R23, 0x800fffff, RZ, 0xc0, !PT ;  /* 0x800fffff17187812 */ /* 0x000fe200078ec0ff */
[----:B------:R-:W-:Y:S01]  /*1c70*/  BSSY.RECONVERGENT B2, `(.L_x_34) ;  /* 0x0000054000027945 */ /* 0x000fe20003800200 */
[C---:B------:R-:W-:Y:S02]  /*1c80*/  FSETP.GEU.AND P2, PT, |R21|.reuse, 1.469367938527859385e-39, PT ;  /* 0x001000001500780b */ /* 0x040fe40003f4e200 */
[----:B------:R-:W-:Y:S01]  /*1c90*/  LOP3.LUT R25, R24, 0x3ff00000, RZ, 0xfc, !PT ;  /* 0x3ff0000018197812 */ /* 0x000fe200078efcff */
[----:B------:R-:W-:Y:S01]  /*1ca0*/  IMAD.MOV.U32 R24, RZ, RZ, R22 ;  /* 0x000000ffff187224 */ /* 0x000fe200078e0016 */
[----:B------:R-:W-:Y:S02]  /*1cb0*/  LOP3.LUT R4, R21, 0x7ff00000, RZ, 0xc0, !PT ;  /* 0x7ff0000015047812 */ /* 0x000fe400078ec0ff */
[----:B------:R-:W-:-:S02]  /*1cc0*/  LOP3.LUT R17, R23, 0x7ff00000, RZ, 0xc0, !PT ;  /* 0x7ff0000017117812 */ /* 0x000fc400078ec0ff */
[----:B------:R-:W-:Y:S01]  /*1cd0*/  MOV R16, R4 ;  /* 0x0000000400107202 */ /* 0x000fe20000000f00 */
[----:B------:R-:W-:Y:S01]  /*1ce0*/  @!P0 DMUL R24, R22, 8.98846567431157953865e+307 ;  /* 0x7fe0000016188828 */ /* 0x000fe20000000000 */
[----:B------:R-:W-:-:S03]  /*1cf0*/  ISETP.GE.U32.AND P1, PT, R4, R17, PT ;  /* 0x000000110400720c */ /* 0x000fc60003f26070 */
[----:B------:R-:W-:Y:S02]  /*1d00*/  @!P2 LOP3.LUT R5, R23, 0x7ff00000, RZ, 0xc0, !PT ;  /* 0x7ff000001705a812 */ /* 0x000fe400078ec0ff */
[----:B------:R-:W0:Y:S02]  /*1d10*/  MUFU.RCP64H R31, R25 ;  /* 0x00000019001f7308 */ /* 0x000e240000001800 */
[----:B------:R-:W-:Y:S01]  /*1d20*/  @!P2 ISETP.GE.U32.AND P3, PT, R4, R5, PT ;  /* 0x000000050400a20c */ /* 0x000fe20003f66070 */
[----:B------:R-:W-:Y:S01]  /*1d30*/  IMAD.MOV.U32 R5, RZ, RZ, 0x1ca00000 ;  /* 0x1ca00000ff057424 */ /* 0x000fe200078e00ff */
[----:B------:R-:W-:-:S04]  /*1d40*/  @!P0 LOP3.LUT R17, R25, 0x7ff00000, RZ, 0xc0, !PT ;  /* 0x7ff0000019118812 */ /* 0x000fc800078ec0ff */
[----:B------:R-:W-:Y:S01]  /*1d50*/  @!P2 SEL R29, R5, 0x63400000, !P3 ;  /* 0x63400000051da807 */ /* 0x000fe20005800000 */
[----:B------:R-:W-:-:S03]  /*1d60*/  VIADD R35, R17, 0xffffffff ;  /* 0xffffffff11237836 */ /* 0x000fc60000000000 */
[----:B------:R-:W-:-:S04]  /*1d70*/  @!P2 LOP3.LUT R32, R29, 0x80000000, R21, 0xf8, !PT ;  /* 0x800000001d20a812 */ /* 0x000fc800078ef815 */
[----:B------:R-:W-:Y:S01]  /*1d80*/  @!P2 LOP3.LUT R33, R32, 0x100000, RZ, 0xfc, !PT ;  /* 0x001000002021a812 */ /* 0x000fe200078efcff */
[----:B0-----:R-:W-:Y:S01]  /*1d90*/  DFMA R18, R30, -R24, 1 ;  /* 0x3ff000001e12742b */ /* 0x001fe20000000818 */
[----:B------:R-:W-:-:S07]  /*1da0*/  @!P2 IMAD.MOV.U32 R32, RZ, RZ, RZ ;  /* 0x000000ffff20a224 */ /* 0x000fce00078e00ff */
[----:B------:R-:W-:-:S08]  /*1db0*/  DFMA R18, R18, R18, R18 ;  /* 0x000000121212722b */ /* 0x000fd00000000012 */
[----:B------:R-:W-:Y:S01]  /*1dc0*/  DFMA R30, R30, R18, R30 ;  /* 0x000000121e1e722b */ /* 0x000fe2000000001e */
[----:B------:R-:W-:Y:S01]  /*1dd0*/  SEL R19, R5, 0x63400000, !P1 ;  /* 0x6340000005137807 */ /* 0x000fe20004800000 */
[----:B------:R-:W-:-:S03]  /*1de0*/  IMAD.MOV.U32 R18, RZ, RZ, R20 ;  /* 0x000000ffff127224 */ /* 0x000fc600078e0014 */
[----:B------:R-:W-:-:S03]  /*1df0*/  LOP3.LUT R19, R19, 0x800fffff, R21, 0xf8, !PT ;  /* 0x800fffff13137812 */ /* 0x000fc600078ef815 */
[----:B------:R-:W-:-:S03]  /*1e00*/  DFMA R28, R30, -R24, 1 ;  /* 0x3ff000001e1c742b */ /* 0x000fc60000000818 */
[----:B------:R-:W-:-:S05]  /*1e10*/  @!P2 DFMA R18, R18, 2, -R32 ;  /* 0x400000001212a82b */ /* 0x000fca0000000820 */
[----:B------:R-:W-:-:S05]  /*1e20*/  DFMA R28, R30, R28, R30 ;  /* 0x0000001c1e1c722b */ /* 0x000fca000000001e */
[----:B------:R-:W-:-:S03]  /*1e30*/  @!P2 LOP3.LUT R16, R19, 0x7ff00000, RZ, 0xc0, !PT ;  /* 0x7ff000001310a812 */ /* 0x000fc600078ec0ff */
[----:B------:R-:W-:Y:S02]  /*1e40*/  DMUL R30, R28, R18 ;  /* 0x000000121c1e7228 */ /* 0x000fe40000000000 */
[----:B------:R-:W-:-:S05]  /*1e50*/  VIADD R34, R16, 0xffffffff ;  /* 0xffffffff10227836 */ /* 0x000fca0000000000 */
[----:B------:R-:W-:Y:S01]  /*1e60*/  ISETP.GT.U32.AND P0, PT, R34, 0x7feffffe, PT ;  /* 0x7feffffe2200780c */ /* 0x000fe20003f04070 */
[----:B------:R-:W-:-:S03]  /*1e70*/  DFMA R32, R30, -R24, R18 ;  /* 0x800000181e20722b */ /* 0x000fc60000000012 */
[----:B------:R-:W-:-:S05]  /*1e80*/  ISETP.GT.U32.OR P0, PT, R35, 0x7feffffe, P0 ;  /* 0x7feffffe2300780c */ /* 0x000fca0000704470 */
[----:B------:R-:W-:-:S08]  /*1e90*/  DFMA R32, R28, R32, R30 ;  /* 0x000000201c20722b */ /* 0x000fd0000000001e */
[----:B------:R-:W-:Y:S05]  /*1ea0*/  @P0 BRA `(.L_x_35) ;  /* 0x00000000006c0947 */ /* 0x000fea0003800000 */
[----:B------:R-:W-:-:S04]  /*1eb0*/  LOP3.LUT R17, R23, 0x7ff00000, RZ, 0xc0, !PT ;  /* 0x7ff0000017117812 */ /* 0x000fc800078ec0ff */
[CC--:B------:R-:W-:Y:S02]  /*1ec0*/  VIADDMNMX R16, R4.reuse, -R17.reuse, 0xb9600000, !PT ;  /* 0xb960000004107446 */ /* 0x0c0fe40007800911 */
[----:B------:R-:W-:Y:S02]  /*1ed0*/  ISETP.GE.U32.AND P0, PT, R4, R17, PT ;  /* 0x000000110400720c */ /* 0x000fe40003f06070 */
[----:B------:R-:W-:Y:S02]  /*1ee0*/  VIMNMX R16, PT, PT, R16, 0x46a00000, PT ;  /* 0x46a0000010107848 */ /* 0x000fe40003fe0100 */
[----:B------:R-:W-:-:S05]  /*1ef0*/  SEL R5, R5, 0x63400000, !P0 ;  /* 0x6340000005057807 */ /* 0x000fca0004000000 */
[----:B------:R-:W-:Y:S02]  /*1f00*/  IMAD.IADD R20, R16, 0x1, -R5 ;  /* 0x0000000110147824 */ /* 0x000fe400078e0a05 */
[----:B------:R-:W-:Y:S02]  /*1f10*/  IMAD.MOV.U32 R16, RZ, RZ, RZ ;  /* 0x000000ffff107224 */ /* 0x000fe400078e00ff */
[----:B------:R-:W-:-:S06]  /*1f20*/  VIADD R17, R20, 0x7fe00000 ;  /* 0x7fe0000014117836 */ /* 0x000fcc0000000000 */
[----:B------:R-:W-:-:S10]  /*1f30*/  DMUL R4, R32, R16 ;  /* 0x0000001020047228 */ /* 0x000fd40000000000 */
[----:B------:R-:W-:-:S13]  /*1f40*/  FSETP.GTU.AND P0, PT, |R5|, 1.469367938527859385e-39, PT ;  /* 0x001000000500780b */ /* 0x000fda0003f0c200 */
[----:B------:R-:W-:Y:S05]  /*1f50*/  @P0 BRA `(.L_x_36) ;  /* 0x0000000000940947 */ /* 0x000fea0003800000 */
[----:B------:R-:W-:Y:S01]  /*1f60*/  DFMA R18, R32, -R24, R18 ;  /* 0x800000182012722b */ /* 0x000fe20000000012 */
[----:B------:R-:W-:-:S09]  /*1f70*/  IMAD.MOV.U32 R16, RZ, RZ, RZ ;  /* 0x000000ffff107224 */ /* 0x000fd200078e00ff */
[C---:B------:R-:W-:Y:S02]  /*1f80*/  FSETP.NEU.AND P0, PT, R19.reuse, RZ, PT ;  /* 0x000000ff1300720b */ /* 0x040fe40003f0d000 */
[----:B------:R-:W-:-:S04]  /*1f90*/  LOP3.LUT R23, R19, 0x80000000, R23, 0x48, !PT ;  /* 0x8000000013177812 */ /* 0x000fc800078e4817 */
[----:B------:R-:W-:-:S07]  /*1fa0*/  LOP3.LUT R17, R23, R17, RZ, 0xfc, !PT ;  /* 0x0000001117117212 */ /* 0x000fce00078efcff */
[----:B------:R-:W-:Y:S05]  /*1fb0*/  @!P0 BRA `(.L_x_36) ;  /* 0x00000000007c8947 */ /* 0x000fea0003800000 */
[----:B------:R-:W-:Y:S01]  /*1fc0*/  IMAD.MOV R19, RZ, RZ, -R20 ;  /* 0x000000ffff137224 */ /* 0x000fe200078e0a14 */
[----:B------:R-:W-:Y:S01]  /*1fd0*/  DMUL.RP R16, R32, R16 ;  /* 0x0000001020107228 */ /* 0x000fe20000008000 */
[----:B------:R-:W-:-:S06]  /*1fe0*/  IMAD.MOV.U32 R18, RZ, RZ, RZ ;  /* 0x000000ffff127224 */ /* 0x000fcc00078e00ff */
[----:B------:R-:W-:-:S03]  /*1ff0*/  DFMA R18, R4, -R18, R32 ;  /* 0x800000120412722b */ /* 0x000fc60000000020 */
[----:B------:R-:W-:-:S03]  /*2000*/  LOP3.LUT R23, R17, R23, RZ, 0x3c, !PT ;  /* 0x0000001711177212 */ /* 0x000fc600078e3cff */
[----:B------:R-:W-:-:S04]  /*2010*/  IADD3 R18, PT, PT, -R20, -0x43300000, RZ ;  /* 0xbcd0000014127810 */ /* 0x000fc80007ffe1ff */
[----:B------:R-:W-:-:S04]  /*2020*/  FSETP.NEU.AND P0, PT, |R19|, R18, PT ;  /* 0x000000121300720b */ /* 0x000fc80003f0d200 */
[----:B------:R-:W-:Y:S02]  /*2030*/  FSEL R4, R16, R4, !P0 ;  /* 0x0000000410047208 */ /* 0x000fe40004000000 */
[----:B------:R-:W-:Y:S01]  /*2040*/  FSEL R5, R23, R5, !P0 ;  /* 0x0000000517057208 */ /* 0x000fe20004000000 */
[----:B------:R-:W-:Y:S06]  /*2050*/  BRA `(.L_x_36) ;  /* 0x0000000000547947 */ /* 0x000fec0003800000 */
.L_x_35:
[----:B------:R-:W-:-:S14]  /*2060*/  DSETP.NAN.AND P0, PT, R20, R20, PT ;  /* 0x000000141400722a */ /* 0x000fdc0003f08000 */
[----:B------:R-:W-:Y:S05]  /*2070*/  @P0 BRA `(.L_x_37) ;  /* 0x0000000000440947 */ /* 0x000fea0003800000 */
[----:B------:R-:W-:-:S14]  /*2080*/  DSETP.NAN.AND P0, PT, R22, R22, PT ;  /* 0x000000161600722a */ /* 0x000fdc0003f08000 */
[----:B------:R-:W-:Y:S05]  /*2090*/  @P0 BRA `(.L_x_38) ;  /* 0x0000000000300947 */ /* 0x000fea0003800000 */
[----:B------:R-:W-:Y:S01]  /*20a0*/  ISETP.NE.AND P0, PT, R16, R17, PT ;  /* 0x000000111000720c */ /* 0x000fe20003f05270 */
[----:B------:R-:W-:Y:S02]  /*20b0*/  IMAD.MOV.U32 R4, RZ, RZ, 0x0 ;  /* 0x00000000ff047424 */ /* 0x000fe400078e00ff */
[----:B------:R-:W-:-:S10]  /*20c0*/  IMAD.MOV.U32 R5, RZ, RZ, -0x80000 ;  /* 0xfff80000ff057424 */ /* 0x000fd400078e00ff */
[----:B------:R-:W-:Y:S05]  /*20d0*/  @!P0 BRA `(.L_x_36) ;  /* 0x0000000000348947 */ /* 0x000fea0003800000 */
[----:B------:R-:W-:Y:S02]  /*20e0*/  ISETP.NE.AND P0, PT, R16, 0x7ff00000, PT ;  /* 0x7ff000001000780c */ /* 0x000fe40003f05270 */
[----:B------:R-:W-:Y:S02]  /*20f0*/  LOP3.LUT R5, R21, 0x80000000, R23, 0x48, !PT ;  /* 0x8000000015057812 */ /* 0x000fe400078e4817 */
[----:B------:R-:W-:-:S13]  /*2100*/  ISETP.EQ.OR P0, PT, R17, RZ, !P0 ;  /* 0x000000ff1100720c */ /* 0x000fda0004702670 */
[----:B------:R-:W-:Y:S01]  /*2110*/  @P0 LOP3.LUT R16, R5, 0x7ff00000, RZ, 0xfc, !PT ;  /* 0x7ff0000005100812 */ /* 0x000fe200078efcff */
[----:B------:R-:W-:Y:S01]  /*2120*/  @!P0 IMAD.MOV.U32 R4, RZ, RZ, RZ ;  /* 0x000000ffff048224 */ /* 0x000fe200078e00ff */
[----:B------:R-:W-:-:S03]  /*2130*/  @P0 MOV R4, RZ ;  /* 0x000000ff00040202 */ /* 0x000fc60000000f00 */
[----:B------:R-:W-:Y:S01]  /*2140*/  @P0 IMAD.MOV.U32 R5, RZ, RZ, R16 ;  /* 0x000000ffff050224 */ /* 0x000fe200078e0010 */
[----:B------:R-:W-:Y:S06]  /*2150*/  BRA `(.L_x_36) ;  /* 0x0000000000147947 */ /* 0x000fec0003800000 */
.L_x_38:
[----:B------:R-:W-:Y:S01]  /*2160*/  LOP3.LUT R5, R23, 0x80000, RZ, 0xfc, !PT ;  /* 0x0008000017057812 */ /* 0x000fe200078efcff */
[----:B------:R-:W-:Y:S01]  /*2170*/  IMAD.MOV.U32 R4, RZ, RZ, R22 ;  /* 0x000000ffff047224 */ /* 0x000fe200078e0016 */
[----:B------:R-:W-:Y:S06]  /*2180*/  BRA `(.L_x_36) ;  /* 0x0000000000087947 */ /* 0x000fec0003800000 */
.L_x_37:
[----:B------:R-:W-:Y:S01]  /*2190*/  LOP3.LUT R5, R21, 0x80000, RZ, 0xfc, !PT ;  /* 0x0008000015057812 */ /* 0x000fe200078efcff */
[----:B------:R-:W-:-:S07]  /*21a0*/  IMAD.MOV.U32 R4, RZ, RZ, R20 ;  /* 0x000000ffff047224 */ /* 0x000fce00078e0014 */
.L_x_36:
[----:B------:R-:W-:Y:S05]  /*21b0*/  BSYNC.RECONVERGENT B2 ;  /* 0x0000000000027941 */ /* 0x000fea0003800200 */
.L_x_34:
[----:B------:R-:W-:Y:S02]  /*21c0*/  IMAD.MOV.U32 R16, RZ, RZ, R4 ;  /* 0x000000ffff107224 */ /* 0x000fe400078e0004 */
[----:B------:R-:W-:Y:S02]  /*21d0*/  IMAD.MOV.U32 R17, RZ, RZ, R5 ;  /* 0x000000ffff117224 */ /* 0x000fe400078e0005 */
[----:B------:R-:W-:Y:S02]  /*21e0*/  IMAD.MOV.U32 R4, RZ, RZ, R0 ;  /* 0x000000ffff047224 */ /* 0x000fe400078e0000 */
[----:B------:R-:W-:-:S04]  /*21f0*/  IMAD.MOV.U32 R5, RZ, RZ, 0x0 ;  /* 0x00000000ff057424 */ /* 0x000fc800078e00ff */
[----:B------:R-:W-:Y:S05]  /*2200*/  RET.REL.NODEC R4 `(_Z10lab_to_rgbPdi) ;  /* 0xffffffdc047c7950 */ /* 0x000fea0003c3ffff */
        .type           $_Z10lab_to_rgbPdi$__internal_accurate_pow,@function
        .size           $_Z10lab_to_rgbPdi$__internal_accurate_pow,(.L_x_42 - $_Z10lab_to_rgbPdi$__internal_accurate_pow)
$_Z10lab_to_rgbPdi$__internal_accurate_pow:
[----:B------:R-:W-:Y:S01]  /*2210*/  ISETP.GT.U32.AND P0, PT, R35, 0xfffff, PT ;  /* 0x000fffff2300780c */ /* 0x000fe20003f04070 */
[----:B------:R-:W-:Y:S01]  /*2220*/  IMAD.MOV.U32 R18, RZ, RZ, R35 ;  /* 0x000000ffff127224 */ /* 0x000fe200078e0023 */
[----:B------:R-:W-:Y:S01]  /*2230*/  UMOV UR6, 0x7d2cafe2 ;  /* 0x7d2cafe200067882 */ /* 0x000fe20000000000 */
[----:B------:R-:W-:Y:S01]  /*2240*/  IMAD.MOV.U32 R20, RZ, RZ, R34 ;  /* 0x000000ffff147224 */ /* 0x000fe200078e0022 */
[----:B------:R-:W-:Y:S01]  /*2250*/  UMOV UR7, 0x3eb0f5ff ;  /* 0x3eb0f5ff00077882 */ /* 0x000fe20000000000 */
[----:B------:R-:W-:Y:S01]  /*2260*/  IMAD.MOV.U32 R22, RZ, RZ, 0x41ad3b5a ;  /* 0x41ad3b5aff167424 */ /* 0x000fe200078e00ff */
[----:B------:R-:W-:Y:S01]  /*2270*/  UMOV UR8, 0x3b39803f ;  /* 0x3b39803f00087882 */ /* 0x000fe20000000000 */
[----:B------:R-:W-:Y:S01]  /*2280*/  IMAD.MOV.U32 R23, RZ, RZ, 0x3ed0f5d2 ;  /* 0x3ed0f5d2ff177424 */ /* 0x000fe200078e00ff */
[----:B------:R-:W-:-:S05]  /*2290*/  UMOV UR9, 0x3c7abc9e ;  /* 0x3c7abc9e00097882 */ /* 0x000fca0000000000 */
[----:B------:R-:W-:-:S10]  /*22a0*/  @!P0 DMUL R16, R34, 1.80143985094819840000e+16 ;  /* 0x4350000022108828 */ /* 0x000fd40000000000 */
[----:B------:R-:W-:Y:S02]  /*22b0*/  @!P0 IMAD.MOV.U32 R18, RZ, RZ, R17 ;  /* 0x000000ffff128224 */ /* 0x000fe400078e0011 */
[----:B------:R-:W-:Y:S01]  /*22c0*/  @!P0 IMAD.MOV.U32 R20, RZ, RZ, R16 ;  /* 0x000000ffff148224 */ /* 0x000fe200078e0010 */
[----:B------:R-:W-:Y:S02]  /*22d0*/  SHF.R.U32.HI R16, RZ, 0x14, R35 ;  /* 0x00000014ff107819 */ /* 0x000fe40000011623 */
[----:B------:R-:W-:Y:S02]  /*22e0*/  LOP3.LUT R18, R18, 0x800fffff, RZ, 0xc0, !PT ;  /* 0x800fffff12127812 */ /* 0x000fe400078ec0ff */
[----:B------:R-:W-:Y:S02]  /*22f0*/  @!P0 LEA.HI R16, R17, 0xffffffca, RZ, 0xc ;  /* 0xffffffca11108811 */ /* 0x000fe400078f60ff */
[----:B------:R-:W-:Y:S01]  /*2300*/  LOP3.LUT R21, R18, 0x3ff00000, RZ, 0xfc, !PT ;  /* 0x3ff0000012157812 */ /* 0x000fe200078efcff */
[----:B------:R-:W-:-:S02]  /*2310*/  IMAD.MOV.U32 R18, RZ, RZ, RZ ;  /* 0x000000ffff127224 */ /* 0x000fc400078e00ff */
[----:B------:R-:W-:Y:S01]  /*2320*/  VIADD R17, R16, 0xfffffc01 ;  /* 0xfffffc0110117836 */ /* 0x000fe20000000000 */
[----:B------:R-:W-:-:S13]  /*2330*/  ISETP.GE.U32.AND P2, PT, R21, 0x3ff6a09f, PT ;  /* 0x3ff6a09f1500780c */ /* 0x000fda0003f46070 */
[----:B------:R-:W-:Y:S01]  /*2340*/  @P2 IADD3 R19, PT, PT, R21, -0x100000, RZ ;  /* 0xfff0000015132810 */ /* 0x000fe20007ffe0ff */
[----:B------:R-:W-:-:S04]  /*2350*/  @P2 VIADD R17, R16, 0xfffffc02 ;  /* 0xfffffc0210112836 */ /* 0x000fc80000000000 */
[----:B------:R-:W-:Y:S01]  /*2360*/  @P2 IMAD.MOV.U32 R21, RZ, RZ, R19 ;  /* 0x000000ffff152224 */ /* 0x000fe200078e0013 */
[----:B------:R-:W-:Y:S01]  /*2370*/  LOP3.LUT R16, R17, 0x80000000, RZ, 0x3c, !PT ;  /* 0x8000000011107812 */ /* 0x000fe200078e3cff */
[----:B------:R-:W-:-:S04]  /*2380*/  IMAD.MOV.U32 R17, RZ, RZ, 0x43300000 ;  /* 0x43300000ff117424 */ /* 0x000fc800078e00ff */
[C---:B------:R-:W-:Y:S02]  /*2390*/  DADD R26, R20.reuse, 1 ;  /* 0x3ff00000141a7429 */ /* 0x040fe40000000000 */
[----:B------:R-:W-:-:S04]  /*23a0*/  DADD R20, R20, -1 ;  /* 0xbff0000014147429 */ /* 0x000fc80000000000 */
[----:B------:R-:W0:Y:S02]  /*23b0*/  MUFU.RCP64H R19, R27 ;  /* 0x0000001b00137308 */ /* 0x000e240000001800 */
[----:B0-----:R-:W-:-:S08]  /*23c0*/  DFMA R24, -R26, R18, 1 ;  /* 0x3ff000001a18742b */ /* 0x001fd00000000112 */
[----:B------:R-:W-:-:S08]  /*23d0*/  DFMA R24, R24, R24, R24 ;  /* 0x000000181818722b */ /* 0x000fd00000000018 */
[----:B------:R-:W-:-:S08]  /*23e0*/  DFMA R24, R18, R24, R18 ;  /* 0x000000181218722b */ /* 0x000fd00000000012 */
[----:B------:R-:W-:-:S08]  /*23f0*/  DMUL R18, R20, R24 ;  /* 0x0000001814127228 */ /* 0x000fd00000000000 */
[----:B------:R-:W-:-:S08]  /*2400*/  DFMA R18, R20, R24, R18 ;  /* 0x000000181412722b */ /* 0x000fd00000000012 */
[----:B------:R-:W-:-:S08]  /*2410*/  DMUL R30, R18, R18 ;  /* 0x00000012121e7228 */ /* 0x000fd00000000000 */
[----:B------:R-:W-:Y:S01]  /*2420*/  DFMA R22, R30, UR6, R22 ;  /* 0x000000061e167c2b */ /* 0x000fe20008000016 */
[----:B------:R-:W-:Y:S01]  /*2430*/  UMOV UR6, 0x75488a3f ;  /* 0x75488a3f00067882 */ /* 0x000fe20000000000 */
[----:B------:R-:W-:-:S06]  /*2440*/  UMOV UR7, 0x3ef3b20a ;  /* 0x3ef3b20a00077882 */ /* 0x000fcc0000000000 */
[----:B------:R-:W-:Y:S01]  /*2450*/  DFMA R28, R30, R22, UR6 ;  /* 0x000000061e1c7e2b */ /* 0x000fe20008000016 */
[----:B------:R-:W-:Y:S01]  /*2460*/  UMOV UR6, 0xe4faecd5 ;  /* 0xe4faecd500067882 */ /* 0x000fe20000000000 */
[----:B------:R-:W-:Y:S01]  /*2470*/  UMOV UR7, 0x3f1745cd ;  /* 0x3f1745cd00077882 */ /* 0x000fe20000000000 */
[----:B------:R-:W-:-:S05]  /*2480*/  DADD R22, R20, -R18 ;  /* 0x0000000014167229 */ /* 0x000fca0000000812 */
[----:B------:R-:W-:Y:S01]  /*2490*/  DFMA R28, R30, R28, UR6 ;  /* 0x000000061e1c7e2b */ /* 0x000fe2000800001c */
[----:B------:R-:W-:Y:S01]  /*24a0*/  UMOV UR6, 0x258a578b ;  /* 0x258a578b00067882 */ /* 0x000fe20000000000 */
[----:B------:R-:W-:Y:S01]  /*24b0*/  UMOV UR7, 0x3f3c71c7 ;  /* 0x3f3c71c700077882 */ /* 0x000fe20000000000 */
[----:B------:R-:W-:-:S05]  /*24c0*/  DADD R22, R22, R22 ;  /* 0x0000000016167229 */ /* 0x000fca0000000016 */
[----:B------:R-:W-:Y:S01]  /*24d0*/  DFMA R28, R30, R28, UR6 ;  /* 0x000000061e1c7e2b */ /* 0x000fe2000800001c */
[----:B------:R-:W-:Y:S01]  /*24e0*/  UMOV UR6, 0x9242b910 ;  /* 0x9242b91000067882 */ /* 0x000fe20000000000 */
[----:B------:R-:W-:Y:S01]  /*24f0*/  UMOV UR7, 0x3f624924 ;  /* 0x3f62492400077882 */ /* 0x000fe20000000000 */
[----:B------:R-:W-:-:S05]  /*2500*/  DFMA R22, R20, -R18, R22 ;  /* 0x800000121416722b */ /* 0x000fca0000000016 */
[----:B------:R-:W-:Y:S01]  /*2510*/  DFMA R28, R30, R28, UR6 ;  /* 0x000000061e1c7e2b */ /* 0x000fe2000800001c */
[----:B------:R-:W-:Y:S01]  /*2520*/  UMOV UR6, 0x99999dfb ;  /* 0x99999dfb00067882 */ /* 0x000fe20000000000 */
[----:B------:R-:W-:Y:S01]  /*2530*/  UMOV UR7, 0x3f899999 ;  /* 0x3f89999900077882 */ /* 0x000fe20000000000 */
[----:B------:R-:W-:Y:S02]  /*2540*/  DMUL R22, R24, R22 ;  /* 0x0000001618167228 */ /* 0x000fe40000000000 */
[----:B------:R-:W-:-:S03]  /*2550*/  DMUL R24, R18, R18 ;  /* 0x0000001212187228 */ /* 0x000fc60000000000 */
[----:B------:R-:W-:Y:S01]  /*2560*/  DFMA R28, R30, R28, UR6 ;  /* 0x000000061e1c7e2b */ /* 0x000fe2000800001c */
[----:B------:R-:W-:Y:S01]  /*2570*/  UMOV UR6, 0x55555555 ;  /* 0x5555555500067882 */ /* 0x000fe20000000000 */
[----:B------:R-:W-:-:S03]  /*2580*/  UMOV UR7, 0x3fb55555 ;  /* 0x3fb5555500077882 */ /* 0x000fc60000000000 */
[----:B------:R-:W-:-:S03]  /*2590*/  DMUL R32, R18, R24 ;  /* 0x0000001812207228 */ /* 0x000fc60000000000 */
[----:B------:R-:W-:-:S08]  /*25a0*/  DFMA R20, R30, R28, UR6 ;  /* 0x000000061e147e2b */ /* 0x000fd0000800001c */
[----:B------:R-:W-:Y:S01]  /*25b0*/  DADD R26, -R20, UR6 ;  /* 0x00000006141a7e29 */ /* 0x000fe20008000100 */
[----:B------:R-:W-:Y:S01]  /*25c0*/  UMOV UR6, 0xb9e7b0 ;  /* 0x00b9e7b000067882 */ /* 0x000fe20000000000 */
[----:B------:R-:W-:-:S06]  /*25d0*/  UMOV UR7, 0x3c46a4cb ;  /* 0x3c46a4cb00077882 */ /* 0x000fcc0000000000 */
[----:B------:R-:W-:Y:S02]  /*25e0*/  DFMA R26, R30, R28, R26 ;  /* 0x0000001c1e1a722b */ /* 0x000fe4000000001a */
[----:B------:R-:W-:Y:S01]  /*25f0*/  DFMA R28, R18, R18, -R24 ;  /* 0x00000012121c722b */ /* 0x000fe20000000818 */
[----:B------:R-:W-:Y:S02]  /*2600*/  VIADD R31, R23, 0x100000 ;  /* 0x00100000171f7836 */ /* 0x000fe40000000000 */
[----:B------:R-:W-:-:S06]  /*2610*/  IMAD.MOV.U32 R30, RZ, RZ, R22 ;  /* 0x000000ffff1e7224 */ /* 0x000fcc00078e0016 */
[----:B------:R-:W-:Y:S02]  /*2620*/  DFMA R28, R18, R30, R28 ;  /* 0x0000001e121c722b */ /* 0x000fe4000000001c */
[----:B------:R-:W-:Y:S01]  /*2630*/  DADD R30, R26, -UR6 ;  /* 0x800000061a1e7e29 */ /* 0x000fe20008000000 */
[----:B------:R-:W-:Y:S01]  /*2640*/  UMOV UR6, 0x80000000 ;  /* 0x8000000000067882 */ /* 0x000fe20000000000 */
[----:B------:R-:W-:Y:S01]  /*2650*/  DFMA R26, R18, R24, -R32 ;  /* 0x00000018121a722b */ /* 0x000fe20000000820 */
[----:B------:R-:W-:Y:S02]  /*2660*/  UMOV UR7, 0x43300000 ;  /* 0x4330000000077882 */ /* 0x000fe40000000000 */
[----:B------:R-:W-:Y:S01]  /*2670*/  DADD R16, R16, -UR6 ;  /* 0x8000000610107e29 */ /* 0x000fe20008000000 */
[----:B------:R-:W-:Y:S01]  /*2680*/  UMOV UR6, 0xfefa39ef ;  /* 0xfefa39ef00067882 */ /* 0x000fe20000000000 */
[----:B------:R-:W-:-:S03]  /*2690*/  UMOV UR7, 0x3fe62e42 ;  /* 0x3fe62e4200077882 */ /* 0x000fc60000000000 */
[----:B------:R-:W-:Y:S02]  /*26a0*/  DFMA R26, R22, R24, R26 ;  /* 0x00000018161a722b */ /* 0x000fe4000000001a */
[----:B------:R-:W-:-:S06]  /*26b0*/  DADD R24, R20, R30 ;  /* 0x0000000014187229 */ /* 0x000fcc000000001e */
[----:B------:R-:W-:Y:S02]  /*26c0*/  DFMA R26, R18, R28, R26 ;  /* 0x0000001c121a722b */ /* 0x000fe4000000001a */
[----:B------:R-:W-:Y:S02]  /*26d0*/  DADD R28, R20, -R24 ;  /* 0x00000000141c7229 */ /* 0x000fe40000000818 */
[----:B------:R-:W-:-:S06]  /*26e0*/  DMUL R20, R24, R32 ;  /* 0x0000002018147228 */ /* 0x000fcc0000000000 */
[----:B------:R-:W-:Y:S02]  /*26f0*/  DADD R30, R30, R28 ;  /* 0x000000001e1e7229 */ /* 0x000fe4000000001c */
[----:B------:R-:W-:-:S08]  /*2700*/  DFMA R28, R24, R32, -R20 ;  /* 0x00000020181c722b */ /* 0x000fd00000000814 */
[----:B------:R-:W-:-:S08]  /*2710*/  DFMA R26, R24, R26, R28 ;  /* 0x0000001a181a722b */ /* 0x000fd0000000001c */
[----:B------:R-:W-:-:S08]  /*2720*/  DFMA R30, R30, R32, R26 ;  /* 0x000000201e1e722b */ /* 0x000fd0000000001a */
[----:B------:R-:W-:-:S08]  /*2730*/  DADD R26, R20, R30 ;  /* 0x00000000141a7229 */ /* 0x000fd0000000001e */
[--C-:B------:R-:W-:Y:S02]  /*2740*/  DADD R24, R18, R26.reuse ;  /* 0x0000000012187229 */ /* 0x100fe4000000001a */
[----:B------:R-:W-:-:S06]  /*2750*/  DADD R20, R20, -R26 ;  /* 0x0000000014147229 */ /* 0x000fcc000000081a */
[----:B------:R-:W-:Y:S02]  /*2760*/  DADD R18, R18, -R24 ;  /* 0x0000000012127229 */ /* 0x000fe40000000818 */
[----:B------:R-:W-:-:S06]  /*2770*/  DADD R20, R30, R20 ;  /* 0x000000001e147229 */ /* 0x000fcc0000000014 */
[----:B------:R-:W-:-:S08]  /*2780*/  DADD R18, R26, R18 ;  /* 0x000000001a127229 */ /* 0x000fd00000000012 */
[----:B------:R-:W-:-:S08]  /*2790*/  DADD R18, R20, R18 ;  /* 0x0000000014127229 */ /* 0x000fd00000000012 */
[----:B------:R-:W-:-:S08]  /*27a0*/  DADD R22, R22, R18 ;  /* 0x0000000016167229 */ /* 0x000fd00000000012 */
[----:B------:R-:W-:-:S08]  /*27b0*/  DADD R18, R24, R22 ;  /* 0x0000000018127229 */ /* 0x000fd00000000016 */
[--C-:B------:R-:W-:Y:S02]  /*27c0*/  DFMA R20, R16, UR6, R18.reuse ;  /* 0x0000000610147c2b */ /* 0x100fe40008000012 */
[----:B------:R-:W-:-:S06]  /*27d0*/  DADD R26, R24, -R18 ;  /* 0x00000000181a7229 */ /* 0x000fcc0000000812 */
[----:B------:R-:W-:Y:S02]  /*27e0*/  DFMA R24, R16, -UR6, R20 ;  /* 0x8000000610187c2b */ /* 0x000fe40008000014 */
[----:B------:R-:W-:Y:S01]  /*27f0*/  DADD R26, R22, R26 ;  /* 0x00000000161a7229 */ /* 0x000fe2000000001a */
[----:B------:R-:W-:Y:S01]  /*2800*/  LOP3.LUT R23, R5, 0xff0fffff, RZ, 0xc0, !PT ;  /* 0xff0fffff05177812 */ /* 0x000fe200078ec0ff */
[----:B------:R-:W-:-:S04]  /*2810*/  IMAD.MOV.U32 R22, RZ, RZ, R4 ;  /* 0x000000ffff167224 */ /* 0x000fc800078e0004 */
[----:B------:R-:W-:Y:S01]  /*2820*/  DADD R24, -R18, R24 ;  /* 0x0000000012187229 */ /* 0x000fe20000000118 */
[----:B------:R-:W-:-:S05]  /*2830*/  IMAD.SHL.U32 R18, R5, 0x2, RZ ;  /* 0x0000000205127824 */ /* 0x000fca00078e00ff */
[----:B------:R-:W-:Y:S02]  /*2840*/  ISETP.GT.U32.AND P0, PT, R18, -0x2000001, PT ;  /* 0xfdffffff1200780c */ /* 0x000fe40003f04070 */
[----:B------:R-:W-:Y:S02]  /*2850*/  DADD R24, R26, -R24 ;  /* 0x000000001a187229 */ /* 0x000fe40000000818 */
[----:B------:R-:W-:-:S06]  /*2860*/  SEL R23, R23, R5, P0 ;  /* 0x0000000517177207 */ /* 0x000fcc0000000000 */
[----:B------:R-:W-:-:S08]  /*2870*/  DFMA R16, R16, UR8, R24 ;  /* 0x0000000810107c2b */ /* 0x000fd00008000018 */
[----:B------:R-:W-:-:S08]  /*2880*/  DADD R18, R20, R16 ;  /* 0x0000000014127229 */ /* 0x000fd00000000010 */
[----:B------:R-:W-:Y:S02]  /*2890*/  DADD R20, R20, -R18 ;  /* 0x0000000014147229 */ /* 0x000fe40000000812 */
[----:B------:R-:W-:-:S06]  /*28a0*/  DMUL R4, R18, R22 ;  /* 0x0000001612047228 */ /* 0x000fcc0000000000 */
[----:B------:R-:W-:Y:S02]  /*28b0*/  DADD R20, R16, R20 ;  /* 0x0000000010147229 */ /* 0x000fe40000000014 */
[----:B------:R-:W-:Y:S01]  /*28c0*/  DFMA R18, R18, R22, -R4 ;  /* 0x000000161212722b */ /* 0x000fe20000000804 */
[----:B------:R-:W-:Y:S01]  /*28d0*/  MOV R16, 0x652b82fe ;  /* 0x652b82fe00107802 */ /* 0x000fe20000000f00 */
[----:B------:R-:W-:-:S06]  /*28e0*/  IMAD.MOV.U32 R17, RZ, RZ, 0x3ff71547 ;  /* 0x3ff71547ff117424 */ /* 0x000fcc00078e00ff */
[----:B------:R-:W-:-:S08]  /*28f0*/  DFMA R22, R20, R22, R18 ;  /* 0x000000161416722b */ /* 0x000fd00000000012 */
[----:B------:R-:W-:-:S08]  /*2900*/  DADD R18, R4, R22 ;  /* 0x0000000004127229 */ /* 0x000fd00000000016 */
[----:B------:R-:W-:Y:S02]  /*2910*/  DFMA R16, R18, R16, 6.75539944105574400000e+15 ;  /* 0x433800001210742b */ /* 0x000fe40000000010 */
[----:B------:R-:W-:Y:S01]  /*2920*/  FSETP.GEU.AND P0, PT, |R19|, 4.1917929649353027344, PT ;  /* 0x4086232b1300780b */ /* 0x000fe20003f0e200 */
[----:B------:R-:W-:-:S05]  /*2930*/  DADD R4, R4, -R18 ;  /* 0x0000000004047229 */ /* 0x000fca0000000812 */
[----:B------:R-:W-:-:S03]  /*2940*/  DADD R20, R16, -6.75539944105574400000e+15 ;  /* 0xc338000010147429 */ /* 0x000fc60000000000 */
[----:B------:R-:W-:-:S05]  /*2950*/  DADD R22, R22, R4 ;  /* 0x0000000016167229 */ /* 0x000fca0000000004 */
[----:B------:R-:W-:Y:S01]  /*2960*/  DFMA R24, R20, -UR6, R18 ;  /* 0x8000000614187c2b */ /* 0x000fe20008000012 */
[----:B------:R-:W-:Y:S01]  /*2970*/  UMOV UR6, 0x3b39803f ;  /* 0x3b39803f00067882 */ /* 0x000fe20000000000 */
[----:B------:R-:W-:-:S06]  /*2980*/  UMOV UR7, 0x3c7abc9e ;  /* 0x3c7abc9e00077882 */ /* 0x000fcc0000000000 */
[----:B------:R-:W-:Y:S01]  /*2990*/  DFMA R20, R20, -UR6, R24 ;  /* 0x8000000614147c2b */ /* 0x000fe20008000018 */
[----:B------:R-:W-:Y:S01]  /*29a0*/  UMOV UR6, 0x69ce2bdf ;  /* 0x69ce2bdf00067882 */ /* 0x000fe20000000000 */
[----:B------:R-:W-:Y:S01]  /*29b0*/  IMAD.MOV.U32 R24, RZ, RZ, -0x35dec16 ;  /* 0xfca213eaff187424 */ /* 0x000fe200078e00ff */
[----:B------:R-:W-:Y:S01]  /*29c0*/  UMOV UR7, 0x3e5ade15 ;  /* 0x3e5ade1500077882 */ /* 0x000fe20000000000 */
[----:B------:R-:W-:-:S06]  /*29d0*/  IMAD.MOV.U32 R25, RZ, RZ, 0x3e928af3 ;  /* 0x3e928af3ff197424 */ /* 0x000fcc00078e00ff */
[----:B------:R-:W-:Y:S01]  /*29e0*/  DFMA R24, R20, UR6, R24 ;  /* 0x0000000614187c2b */ /* 0x000fe20008000018 */
[----:B------:R-:W-:Y:S01]  /*29f0*/  UMOV UR6, 0x62401315 ;  /* 0x6240131500067882 */ /* 0x000fe20000000000 */
[----:B------:R-:W-:-:S06]  /*2a00*/  UMOV UR7, 0x3ec71dee ;  /* 0x3ec71dee00077882 */ /* 0x000fcc0000000000 */
[----:B------:R-:W-:Y:S01]  /*2a10*/  DFMA R24, R20, R24, UR6 ;  /* 0x0000000614187e2b */ /* 0x000fe20008000018 */
        /* <DEDUP_REMOVED lines=20> */
[----:B------:R-:W-:-:S08]  /*2b60*/  DFMA R24, R20, R24, UR6 ;  /* 0x0000000614187e2b */ /* 0x000fd00008000018 */
[----:B------:R-:W-:-:S08]  /*2b70*/  DFMA R24, R20, R24, 1 ;  /* 0x3ff000001418742b */ /* 0x000fd00000000018 */
[----:B------:R-:W-:-:S10]  /*2b80*/  DFMA R20, R20, R24, 1 ;  /* 0x3ff000001414742b */ /* 0x000fd40000000018 */
[----:B------:R-:W-:Y:S02]  /*2b90*/  IMAD R5, R16, 0x100000, R21 ;  /* 0x0010000010057824 */ /* 0x000fe400078e0215 */
[----:B------:R-:W-:Y:S01]  /*2ba0*/  IMAD.MOV.U32 R4, RZ, RZ, R20 ;  /* 0x000000ffff047224 */ /* 0x000fe200078e0014 */
[----:B------:R-:W-:Y:S06]  /*2bb0*/  @!P0 BRA `(.L_x_39) ;  /* 0x0000000000308947 */ /* 0x000fec0003800000 */
[----:B------:R-:W-:Y:S01]  /*2bc0*/  FSETP.GEU.AND P2, PT, |R19|, 4.2275390625, PT ;  /* 0x408748001300780b */ /* 0x000fe20003f4e200 */
[C---:B------:R-:W-:Y:S02]  /*2bd0*/  DADD R24, R18.reuse, +INF ;  /* 0x7ff0000012187429 */ /* 0x040fe40000000000 */
[----:B------:R-:W-:-:S08]  /*2be0*/  DSETP.GEU.AND P0, PT, R18, RZ, PT ;  /* 0x000000ff1200722a */ /* 0x000fd00003f0e000 */
[----:B------:R-:W-:Y:S02]  /*2bf0*/  FSEL R5, R25, RZ, P0 ;  /* 0x000000ff19057208 */ /* 0x000fe40000000000 */
[----:B------:R-:W-:-:S04]  /*2c00*/  @!P2 LEA.HI R4, R16, R16, RZ, 0x1 ;  /* 0x000000101004a211 */ /* 0x000fc800078f08ff */
[----:B------:R-:W-:Y:S02]  /*2c10*/  @!P2 SHF.R.S32.HI R17, RZ, 0x1, R4 ;  /* 0x00000001ff11a819 */ /* 0x000fe40000011404 */
[----:B------:R-:W-:-:S03]  /*2c20*/  FSEL R4, R24, RZ, P0 ;  /* 0x000000ff18047208 */ /* 0x000fc60000000000 */
[----:B------:R-:W-:Y:S02]  /*2c30*/  @!P2 IMAD.IADD R16, R16, 0x1, -R17 ;  /* 0x000000011010a824 */ /* 0x000fe400078e0a11 */
[----:B------:R-:W-:-:S03]  /*2c40*/  @!P2 IMAD R21, R17, 0x100000, R21 ;  /* 0x001000001115a824 */ /* 0x000fc600078e0215 */
[----:B------:R-:W-:Y:S01]  /*2c50*/  @!P2 LEA R17, R16, 0x3ff00000, 0x14 ;  /* 0x3ff000001011a811 */ /* 0x000fe200078ea0ff */
[----:B------:R-:W-:-:S06]  /*2c60*/  @!P2 IMAD.MOV.U32 R16, RZ, RZ, RZ ;  /* 0x000000ffff10a224 */ /* 0x000fcc00078e00ff */
[----:B------:R-:W-:-:S11]  /*2c70*/  @!P2 DMUL R4, R20, R16 ;  /* 0x000000101404a228 */ /* 0x000fd60000000000 */
.L_x_39:
[----:B------:R-:W-:Y:S01]  /*2c80*/  DFMA R22, R22, R4, R4 ;  /* 0x000000041616722b */ /* 0x000fe20000000004 */
[----:B------:R-:W-:Y:S01]  /*2c90*/  IMAD.MOV.U32 R16, RZ, RZ, R0 ;  /* 0x000000ffff107224 */ /* 0x000fe200078e0000 */
[----:B------:R-:W-:Y:S01]  /*2ca0*/  DSETP.NEU.AND P0, PT, |R4|, +INF , PT ;  /* 0x7ff000000400742a */ /* 0x000fe20003f0d200 */
[----:B------:R-:W-:-:S07]  /*2cb0*/  IMAD.MOV.U32 R17, RZ, RZ, 0x0 ;  /* 0x00000000ff117424 */ /* 0x000fce00078e00ff */
[----:B------:R-:W-:Y:S02]  /*2cc0*/  FSEL R4, R4, R22, !P0 ;  /* 0x0000001604047208 */ /* 0x000fe40004000000 */
[----:B------:R-:W-:Y:S01]  /*2cd0*/  FSEL R5, R5, R23, !P0 ;  /* 0x0000001705057208 */ /* 0x000fe20004000000 */
[----:B------:R-:W-:Y:S06]  /*2ce0*/  RET.REL.NODEC R16 `(_Z10lab_to_rgbPdi) ;  /* 0xffffffd010c47950 */ /* 0x000fec0003c3ffff */
.L_x_40:
[----:B------:R-:W-:-:S00]  /*2cf0*/  BRA `(.L_x_40) ;  /* 0xfffffffc00fc7947 */ /* 0x000fc0000383ffff */
[----:B------:R-:W-:-:S00]  /*2d00*/  NOP ;  /* 0x0000000000007918 */ /* 0x000fc00000000000 */
[----:B------:R-:W-:-:S00]  /*2d10*/  NOP ;  /* 0x0000000000007918 */ /* 0x000fc00000000000 */
[----:B------:R-:W-:-:S00]  /*2d20*/  NOP ;  /* 0x0000000000007918 */ /* 0x000fc00000000000 */
[----:B------:R-:W-:-:S00]  /*2d30*/  NOP ;  /* 0x0000000000007918 */ /* 0x000fc00000000000 */
[----:B------:R-:W-:-:S00]  /*2d40*/  NOP ;  /* 0x0000000000007918 */ /* 0x000fc00000000000 */
[----:B------:R-:W-:-:S00]  /*2d50*/  NOP ;  /* 0x0000000000007918 */ /* 0x000fc00000000000 */
[----:B------:R-:W-:-:S00]  /*2d60*/  NOP ;  /* 0x0000000000007918 */ /* 0x000fc00000000000 */
[----:B------:R-:W-:-:S00]  /*2d70*/  NOP ;  /* 0x0000000000007918 */ /* 0x000fc00000000000 */
.L_x_42:


//--------------------- .nv.shared.reserved.0     --------------------------
	.section	.nv.shared.reserved.0,"aw",@nobits
	.weak		__nv_reservedSMEM_offset_0_alias
	.size		__nv_reservedSMEM_offset_0_alias, 0, 64
	.other		__nv_reservedSMEM_offset_0_alias,@"STO_CUDA_RESERVED_SHARED STV_DEFAULT"
__nv_reservedSMEM_offset_0_alias:
	.zero		0
	.zero		64


//--------------------- .nv.constant0._Z10lab_to_rgbPdi --------------------------
	.section	.nv.constant0._Z10lab_to_rgbPdi,"a",@progbits
	.sectionflags	@""
	.align	4
.nv.constant0._Z10lab_to_rgbPdi:
	.zero		908


//--------------------- SYMBOLS --------------------------

	.type		.nv.reservedSmem.offset0,@object
	.size		.nv.reservedSmem.offset0,0x4
